	.target	sm_90a

	.elftype	@"ET_EXEC"


//--------------------- .note.nv.tkinfo           --------------------------
	.section	.note.nv.tkinfo,"",@"SHT_NOTE"
	.sectionflags	@"SHF_NOTE_NV_TKINFO"
	.tkinfo
        /*0018*/ 	.word	0x00000002
        /*0030*/ 	.string	""
        /*0030*/ 	.string	"ptxas"
        /*0030*/ 	.string	"Cuda compilation tools, release 13.0, V13.0.88"
        /*0030*/ 	.string	"Build cuda_13.0.r13.0/compiler.36424714_0"
        /*0030*/ 	.string	"-arch sm_90a -m 64 "



//--------------------- .note.nv.cuinfo           --------------------------
	.section	.note.nv.cuinfo,"",@"SHT_NOTE"
	.sectionflags	@"SHF_NOTE_NV_CUINFO"
        /*0018*/ 	.short	0x0002
        /*001a*/ 	.short	0x005a
        /*001c*/ 	.short	0x0082
	.zero		2


//--------------------- .nv.info                  --------------------------
	.section	.nv.info,"",@"SHT_CUDA_INFO"
	.align	4


	//----- nvinfo : EIATTR_REGCOUNT
	.align		4
        /*0000*/ 	.byte	0x04, 0x2f
        /*0002*/ 	.short	(.L_15 - .L_14)
	.align		4
.L_14:
        /*0004*/ 	.word	index@(_ZN7cutlass13device_kernelINS_4gemm6kernel13GemmUniversalIN4cute5tupleIJiiiiEEENS1_10collective13CollectiveMmaINS1_34MainloopSm90TmaGmmaWarpSpecializedILi9ENS5_IJNS4_1CILi8EEENSA_ILi1EEESC_EEENS1_35KernelTmaWarpSpecializedCooperativeEEENS5_IJNSA_ILi256EEENSA_ILi128EEENSA_ILi32EEEEEENS_10bfloat16_tENS5_IJlSC_lEEESK_SL_NS4_8TiledMMAINS4_8MMA_AtomIJNS4_4SM904GMMA28MMA_64x128x16_F32BF16BF16_SSILNSP_5MajorE0ELSR_0ELNSP_7ScaleInE1ELSS_1EEEEEENS4_6LayoutINS5_IJNSA_ILi2EEESC_SC_EEENS5_IJSC_NSA_ILi0EEESY_EEEEENS5_IJNS4_10UnderscoreES11_S11_EEEEENS4_13SM90_TMA_LOADENS4_14ComposedLayoutINS4_7SwizzleILi2ELi4ELi3EEENS4_18smem_ptr_flag_bitsILi16EEENSV_INS5_IJSB_SI_EEENS5_IJSI_SC_EEEEEEEvNS4_8identityENS4_23SM90_TMA_LOAD_MULTICASTES1D_vS1E_EENS_8epilogue10collective6detail29Sm90TmaWarpSpecializedAdapterINS1I_15DefaultEpilogueISK_SL_SL_NS1H_6thread17LinearCombinationISK_Li1EffLNS1M_9ScaleType4KindE0ELNS_15FloatRoundStyleE2ESK_EENS1_15EpilogueDefaultEEEEEvvEEEEvNT_6ParamsE)
        /*0008*/ 	.word	0x000000a8


	//----- nvinfo : EIATTR_FRAME_SIZE
	.align		4
.L_15:
        /*000c*/ 	.byte	0x04, 0x11
        /*000e*/ 	.short	(.L_17 - .L_16)
	.align		4
.L_16:
        /*0010*/ 	.word	index@(_ZN7cutlass13device_kernelINS_4gemm6kernel13GemmUniversalIN4cute5tupleIJiiiiEEENS1_10collective13CollectiveMmaINS1_34MainloopSm90TmaGmmaWarpSpecializedILi9ENS5_IJNS4_1CILi8EEENSA_ILi1EEESC_EEENS1_35KernelTmaWarpSpecializedCooperativeEEENS5_IJNSA_ILi256EEENSA_ILi128EEENSA_ILi32EEEEEENS_10bfloat16_tENS5_IJlSC_lEEESK_SL_NS4_8TiledMMAINS4_8MMA_AtomIJNS4_4SM904GMMA28MMA_64x128x16_F32BF16BF16_SSILNSP_5MajorE0ELSR_0ELNSP_7ScaleInE1ELSS_1EEEEEENS4_6LayoutINS5_IJNSA_ILi2EEESC_SC_EEENS5_IJSC_NSA_ILi0EEESY_EEEEENS5_IJNS4_10UnderscoreES11_S11_EEEEENS4_13SM90_TMA_LOADENS4_14ComposedLayoutINS4_7SwizzleILi2ELi4ELi3EEENS4_18smem_ptr_flag_bitsILi16EEENSV_INS5_IJSB_SI_EEENS5_IJSI_SC_EEEEEEEvNS4_8identityENS4_23SM90_TMA_LOAD_MULTICASTES1D_vS1E_EENS_8epilogue10collective6detail29Sm90TmaWarpSpecializedAdapterINS1I_15DefaultEpilogueISK_SL_SL_NS1H_6thread17LinearCombinationISK_Li1EffLNS1M_9ScaleType4KindE0ELNS_15FloatRoundStyleE2ESK_EENS1_15EpilogueDefaultEEEEEvvEEEEvNT_6ParamsE)
        /*0014*/ 	.word	0x00000000


	//----- nvinfo : EIATTR_MIN_STACK_SIZE
	.align		4
.L_17:
        /*0018*/ 	.byte	0x04, 0x12
        /*001a*/ 	.short	(.L_19 - .L_18)
	.align		4
.L_18:
        /*001c*/ 	.word	index@(_ZN7cutlass13device_kernelINS_4gemm6kernel13GemmUniversalIN4cute5tupleIJiiiiEEENS1_10collective13CollectiveMmaINS1_34MainloopSm90TmaGmmaWarpSpecializedILi9ENS5_IJNS4_1CILi8EEENSA_ILi1EEESC_EEENS1_35KernelTmaWarpSpecializedCooperativeEEENS5_IJNSA_ILi256EEENSA_ILi128EEENSA_ILi32EEEEEENS_10bfloat16_tENS5_IJlSC_lEEESK_SL_NS4_8TiledMMAINS4_8MMA_AtomIJNS4_4SM904GMMA28MMA_64x128x16_F32BF16BF16_SSILNSP_5MajorE0ELSR_0ELNSP_7ScaleInE1ELSS_1EEEEEENS4_6LayoutINS5_IJNSA_ILi2EEESC_SC_EEENS5_IJSC_NSA_ILi0EEESY_EEEEENS5_IJNS4_10UnderscoreES11_S11_EEEEENS4_13SM90_TMA_LOADENS4_14ComposedLayoutINS4_7SwizzleILi2ELi4ELi3EEENS4_18smem_ptr_flag_bitsILi16EEENSV_INS5_IJSB_SI_EEENS5_IJSI_SC_EEEEEEEvNS4_8identityENS4_23SM90_TMA_LOAD_MULTICASTES1D_vS1E_EENS_8epilogue10collective6detail29Sm90TmaWarpSpecializedAdapterINS1I_15DefaultEpilogueISK_SL_SL_NS1H_6thread17LinearCombinationISK_Li1EffLNS1M_9ScaleType4KindE0ELNS_15FloatRoundStyleE2ESK_EENS1_15EpilogueDefaultEEEEEvvEEEEvNT_6ParamsE)
        /*0020*/ 	.word	0x00000000
.L_19:


//--------------------- .nv.compat                --------------------------
	.section	.nv.compat,"",@"SHT_CUDA_COMPAT_INFO"
	.align	4
        /*0000*/ 	.byte	0x02, 0x09, 0x01, 0x00, 0x02, 0x02, 0x04, 0x00, 0x02, 0x05, 0x05, 0x00, 0x03, 0x07, 0x01, 0x01
        /*0010*/ 	.byte	0x02, 0x03, 0x01, 0x00, 0x02, 0x06, 0x01, 0x00, 0x04, 0x0b, 0x08, 0x00, 0x00, 0x00, 0x00, 0x00
        /*0020*/ 	.byte	0x00, 0x00, 0x00, 0x00


//--------------------- .nv.info._ZN7cutlass13device_kernelINS_4gemm6kernel13GemmUniversalIN4cute5tupleIJiiiiEEENS1_10collective13CollectiveMmaINS1_34MainloopSm90TmaGmmaWarpSpecializedILi9ENS5_IJNS4_1CILi8EEENSA_ILi1EEESC_EEENS1_35KernelTmaWarpSpecializedCooperativeEEENS5_IJNSA_ILi256EEENSA_ILi128EEENSA_ILi32EEEEEENS_10bfloat16_tENS5_IJlSC_lEEESK_SL_NS4_8TiledMMAINS4_8MMA_AtomIJNS4_4SM904GMMA28MMA_64x128x16_F32BF16BF16_SSILNSP_5MajorE0ELSR_0ELNSP_7ScaleInE1ELSS_1EEEEEENS4_6LayoutINS5_IJNSA_ILi2EEESC_SC_EEENS5_IJSC_NSA_ILi0EEESY_EEEEENS5_IJNS4_10UnderscoreES11_S11_EEEEENS4_13SM90_TMA_LOADENS4_14ComposedLayoutINS4_7SwizzleILi2ELi4ELi3EEENS4_18smem_ptr_flag_bitsILi16EEENSV_INS5_IJSB_SI_EEENS5_IJSI_SC_EEEEEEEvNS4_8identityENS4_23SM90_TMA_LOAD_MULTICASTES1D_vS1E_EENS_8epilogue10collective6detail29Sm90TmaWarpSpecializedAdapterINS1I_15DefaultEpilogueISK_SL_SL_NS1H_6thread17LinearCombinationISK_Li1EffLNS1M_9ScaleType4KindE0ELNS_15FloatRoundStyleE2ESK_EENS1_15EpilogueDefaultEEEEEvvEEEEvNT_6ParamsE --------------------------
	.section	.nv.info._ZN7cutlass13device_kernelINS_4gemm6kernel13GemmUniversalIN4cute5tupleIJiiiiEEENS1_10collective13CollectiveMmaINS1_34MainloopSm90TmaGmmaWarpSpecializedILi9ENS5_IJNS4_1CILi8EEENSA_ILi1EEESC_EEENS1_35KernelTmaWarpSpecializedCooperativeEEENS5_IJNSA_ILi256EEENSA_ILi128EEENSA_ILi32EEEEEENS_10bfloat16_tENS5_IJlSC_lEEESK_SL_NS4_8TiledMMAINS4_8MMA_AtomIJNS4_4SM904GMMA28MMA_64x128x16_F32BF16BF16_SSILNSP_5MajorE0ELSR_0ELNSP_7ScaleInE1ELSS_1EEEEEENS4_6LayoutINS5_IJNSA_ILi2EEESC_SC_EEENS5_IJSC_NSA_ILi0EEESY_EEEEENS5_IJNS4_10UnderscoreES11_S11_EEEEENS4_13SM90_TMA_LOADENS4_14ComposedLayoutINS4_7SwizzleILi2ELi4ELi3EEENS4_18smem_ptr_flag_bitsILi16EEENSV_INS5_IJSB_SI_EEENS5_IJSI_SC_EEEEEEEvNS4_8identityENS4_23SM90_TMA_LOAD_MULTICASTES1D_vS1E_EENS_8epilogue10collective6detail29Sm90TmaWarpSpecializedAdapterINS1I_15DefaultEpilogueISK_SL_SL_NS1H_6thread17LinearCombinationISK_Li1EffLNS1M_9ScaleType4KindE0ELNS_15FloatRoundStyleE2ESK_EENS1_15EpilogueDefaultEEEEEvvEEEEvNT_6ParamsE,"",@"SHT_CUDA_INFO"
	.sectionflags	@""
	.align	4


	//----- nvinfo : EIATTR_CUDA_API_VERSION
	.align		4
        /*0000*/ 	.byte	0x04, 0x37
        /*0002*/ 	.short	(.L_21 - .L_20)
.L_20:
        /*0004*/ 	.word	0x00000082


	//----- nvinfo : EIATTR_KPARAM_INFO
	.align		4
.L_21:
        /*0008*/ 	.byte	0x04, 0x17
        /*000a*/ 	.short	(.L_23 - .L_22)
.L_22:
        /*000c*/ 	.word	0x00000000
        /*0010*/ 	.short	0x0000
        /*0012*/ 	.short	0x0070
        /*0014*/ 	.byte	0x00, 0xf0, 0x01, 0x10


	//----- nvinfo : EIATTR_SPARSE_MMA_MASK
	.align		4
.L_23:
        /*0018*/ 	.byte	0x03, 0x50
        /*001a*/ 	.short	0x0000


	//----- nvinfo : EIATTR_MAXREG_COUNT
	.align		4
        /*001c*/ 	.byte	0x03, 0x1b
        /*001e*/ 	.short	0x00a8


	//----- nvinfo : EIATTR_NUM_BARRIERS
	.align		4
        /*0020*/ 	.byte	0x02, 0x4c
        /*0022*/ 	.byte	0x01
	.zero		1


	//----- nvinfo : EIATTR_EXTERNS
	.align		4
        /*0024*/ 	.byte	0x04, 0x0f
        /*0026*/ 	.short	(.L_25 - .L_24)


	//   ....[0]....
	.align		4
.L_24:
        /*0028*/ 	.word	index@(__assertfail)


	//----- nvinfo : EIATTR_MERCURY_ISA_VERSION
	.align		4
.L_25:
        /*002c*/ 	.byte	0x03, 0x5f
        /*002e*/ 	.short	0x0101


	//----- nvinfo : EIATTR_INT_WARP_WIDE_INSTR_OFFSETS
	.align		4
        /*0030*/ 	.byte	0x04, 0x31
        /*0032*/ 	.short	(.L_27 - .L_26)


	//   ....[0]....
.L_26:
        /*0034*/ 	.word	0x00000590


	//   ....[1]....
        /*0038*/ 	.word	0x000005a0


	//   ....[2]....
        /*003c*/ 	.word	0x00000720


	//----- nvinfo : EIATTR_COOP_GROUP_MASK_REGIDS
	.align		4
.L_27:
        /*0040*/ 	.byte	0x04, 0x29
        /*0042*/ 	.short	(.L_29 - .L_28)


	//   ....[0]....
.L_28:
        /*0044*/ 	.word	0xffffffff


	//   ....[1]....
        /*0048*/ 	.word	0xffffffff


	//   ....[2]....
        /*004c*/ 	.word	0xffffffff


	//   ....[3]....
        /*0050*/ 	.word	0xffffffff


	//   ....[4]....
        /*0054*/ 	.word	0xffffffff


	//   ....[5]....
        /*0058*/ 	.word	0xffffffff


	//----- nvinfo : EIATTR_COOP_GROUP_INSTR_OFFSETS
	.align		4
.L_29:
        /*005c*/ 	.byte	0x04, 0x28
        /*005e*/ 	.short	(.L_31 - .L_30)


	//   ....[0]....
.L_30:
        /*0060*/ 	.word	0x00000060


	//   ....[1]....
        /*0064*/ 	.word	0x00000070


	//   ....[2]....
        /*0068*/ 	.word	0x00000130


	//   ....[3]....
        /*006c*/ 	.word	0x000003c0


	//   ....[4]....
        /*0070*/ 	.word	0x000008c0


	//   ....[5]....
        /*0074*/ 	.word	0x00001310


	//----- nvinfo : EIATTR_REG_RECONFIG
	.align		4
.L_31:
        /*0078*/ 	.byte	0x01, 0x54
	.zero		2


	//----- nvinfo : EIATTR_SYSCALL_OFFSETS
	.align		4
        /*007c*/ 	.byte	0x04, 0x46
        /*007e*/ 	.short	(.L_33 - .L_32)


	//   ....[0]....
.L_32:
        /*0080*/ 	.word	0x000014d0


	//----- nvinfo : EIATTR_MBARRIER_INSTR_OFFSETS
	.align		4
.L_33:
        /*0084*/ 	.byte	0x04, 0x39
        /*0086*/ 	.short	(.L_35 - .L_34)


	//   ....[0]....
.L_34:
        /*0088*/ 	.word	0x00000280
        /*008c*/ 	.word	0x000000ff
        /*0090*/ 	.word	0x00000000
        /*0094*/ 	.short	0x0100
        /*0096*/ 	.byte	0x08
	.zero		1


	//   ....[1]....
        /*0098*/ 	.word	0x00000290
        /*009c*/ 	.word	0x000000ff
        /*00a0*/ 	.word	0x00000048
        /*00a4*/ 	.short	0x0100
        /*00a6*/ 	.byte	0x08
	.zero		1


	//   ....[2]....
        /*00a8*/ 	.word	0x000002a0
        /*00ac*/ 	.word	0x000000ff
        /*00b0*/ 	.word	0x00000008
        /*00b4*/ 	.short	0x0100
        /*00b6*/ 	.byte	0x08
	.zero		1


	//   ....[3]....
        /*00b8*/ 	.word	0x000002b0
        /*00bc*/ 	.word	0x000000ff
        /*00c0*/ 	.word	0x00000050
        /*00c4*/ 	.short	0x0100
        /*00c6*/ 	.byte	0x08
	.zero		1


	//   ....[4]....
        /*00c8*/ 	.word	0x000002c0
        /*00cc*/ 	.word	0x000000ff
        /*00d0*/ 	.word	0x00000010
        /*00d4*/ 	.short	0x0100
        /*00d6*/ 	.byte	0x08
	.zero		1


	//   ....[5]....
        /*00d8*/ 	.word	0x000002d0
        /*00dc*/ 	.word	0x000000ff
        /*00e0*/ 	.word	0x00000058
        /*00e4*/ 	.short	0x0100
        /*00e6*/ 	.byte	0x08
	.zero		1


	//   ....[6]....
        /*00e8*/ 	.word	0x000002e0
        /*00ec*/ 	.word	0x000000ff
        /*00f0*/ 	.word	0x00000018
        /*00f4*/ 	.short	0x0100
        /*00f6*/ 	.byte	0x08
	.zero		1


	//   ....[7]....
        /*00f8*/ 	.word	0x000002f0
        /*00fc*/ 	.word	0x000000ff
        /*0100*/ 	.word	0x00000060
        /*0104*/ 	.short	0x0100
        /*0106*/ 	.byte	0x08
	.zero		1


	//   ....[8]....
        /*0108*/ 	.word	0x00000300
        /*010c*/ 	.word	0x000000ff
        /*0110*/ 	.word	0x00000020
        /*0114*/ 	.short	0x0100
        /*0116*/ 	.byte	0x08
	.zero		1


	//   ....[9]....
        /*0118*/ 	.word	0x00000310
        /*011c*/ 	.word	0x000000ff
        /*0120*/ 	.word	0x00000068
        /*0124*/ 	.short	0x0100
        /*0126*/ 	.byte	0x08
	.zero		1


	//   ....[10]....
        /*0128*/ 	.word	0x00000320
        /*012c*/ 	.word	0x000000ff
        /*0130*/ 	.word	0x00000028
        /*0134*/ 	.short	0x0100
        /*0136*/ 	.byte	0x08
	.zero		1


	//   ....[11]....
        /*0138*/ 	.word	0x00000330
        /*013c*/ 	.word	0x000000ff
        /*0140*/ 	.word	0x00000070
        /*0144*/ 	.short	0x0100
        /*0146*/ 	.byte	0x08
	.zero		1


	//   ....[12]....
        /*0148*/ 	.word	0x00000340
        /*014c*/ 	.word	0x000000ff
        /*0150*/ 	.word	0x00000030
        /*0154*/ 	.short	0x0100
        /*0156*/ 	.byte	0x08
	.zero		1


	//   ....[13]....
        /*0158*/ 	.word	0x00000350
        /*015c*/ 	.word	0x000000ff
        /*0160*/ 	.word	0x00000078
        /*0164*/ 	.short	0x0100
        /*0166*/ 	.byte	0x08
	.zero		1


	//   ....[14]....
        /*0168*/ 	.word	0x00000360
        /*016c*/ 	.word	0x000000ff
        /*0170*/ 	.word	0x00000038
        /*0174*/ 	.short	0x0100
        /*0176*/ 	.byte	0x08
	.zero		1


	//   ....[15]....
        /*0178*/ 	.word	0x00000370
        /*017c*/ 	.word	0x000000ff
        /*0180*/ 	.word	0x00000080
        /*0184*/ 	.short	0x0100
        /*0186*/ 	.byte	0x08
	.zero		1


	//   ....[16]....
        /*0188*/ 	.word	0x00000380
        /*018c*/ 	.word	0x000000ff
        /*0190*/ 	.word	0x00000040
        /*0194*/ 	.short	0x0100
        /*0196*/ 	.byte	0x08
	.zero		1


	//   ....[17]....
        /*0198*/ 	.word	0x00000390
        /*019c*/ 	.word	0x000000ff
        /*01a0*/ 	.word	0x00000088
        /*01a4*/ 	.short	0x0100
        /*01a6*/ 	.byte	0x08
	.zero		1


	//   ....[18]....
        /*01a8*/ 	.word	0x000007c0
        /*01ac*/ 	.word	0x000000ff
        /*01b0*/ 	.word	0x000000a0
        /*01b4*/ 	.short	0x0100
        /*01b6*/ 	.byte	0x06
	.zero		1


	//   ....[19]....
        /*01b8*/ 	.word	0x00000840
        /*01bc*/ 	.word	0x000000ff
        /*01c0*/ 	.word	0x000000a8
        /*01c4*/ 	.short	0x0100
        /*01c6*/ 	.byte	0x06
	.zero		1


	//   ....[20]....
        /*01c8*/ 	.word	0x00001590
        /*01cc*/ 	.word	0x00000003
        /*01d0*/ 	.word	0x00000000
        /*01d4*/ 	.short	0x010a
        /*01d6*/ 	.byte	0x3f
	.zero		1


	//   ....[21]....
        /*01d8*/ 	.word	0x000015d0
        /*01dc*/ 	.word	0x00000003
        /*01e0*/ 	.word	0x00000000
        /*01e4*/ 	.short	0x010a
        /*01e6*/ 	.byte	0x3f
	.zero		1


	//   ....[22]....
        /*01e8*/ 	.word	0x00001960
        /*01ec*/ 	.word	0x00000005
        /*01f0*/ 	.word	0x00000000
        /*01f4*/ 	.short	0x010a
        /*01f6*/ 	.byte	0x3f
	.zero		1


	//   ....[23]....
        /*01f8*/ 	.word	0x000019a0
        /*01fc*/ 	.word	0x00000005
        /*0200*/ 	.word	0x00000000
        /*0204*/ 	.short	0x010a
        /*0206*/ 	.byte	0x3f
	.zero		1


	//   ....[24]....
        /*0208*/ 	.word	0x00001bc0
        /*020c*/ 	.word	0x00000005
        /*0210*/ 	.word	0x00000000
        /*0214*/ 	.short	0x0101
        /*0216*/ 	.byte	0x3f
	.zero		1


	//   ....[25]....
        /*0218*/ 	.word	0x00001de0
        /*021c*/ 	.word	0x00000003
        /*0220*/ 	.word	0x00000000
        /*0224*/ 	.short	0x0101
        /*0226*/ 	.byte	0x3f
	.zero		1


	//   ....[26]....
        /*0228*/ 	.word	0x0000b600
        /*022c*/ 	.word	0x00000017
        /*0230*/ 	.word	0x00000048
        /*0234*/ 	.short	0x010a
        /*0236*/ 	.byte	0x3f
	.zero		1


	//   ....[27]....
        /*0238*/ 	.word	0x0000b970
        /*023c*/ 	.word	0x00000003
        /*0240*/ 	.word	0x000000a8
        /*0244*/ 	.short	0x0101
        /*0246*/ 	.byte	0x3f
	.zero		1


	//   ....[28]....
        /*0248*/ 	.word	0x0000c0d0
        /*024c*/ 	.word	0x00000007
        /*0250*/ 	.word	0x00000000
        /*0254*/ 	.short	0x010a
        /*0256*/ 	.byte	0x3f
	.zero		1


	//   ....[29]....
        /*0258*/ 	.word	0x0000c150
        /*025c*/ 	.word	0x00000008
        /*0260*/ 	.word	0x00000000
        /*0264*/ 	.short	0x010a
        /*0266*/ 	.byte	0x3f
	.zero		1


	//   ....[30]....
        /*0268*/ 	.word	0x0000c1e0
        /*026c*/ 	.word	0x00000009
        /*0270*/ 	.word	0x00000000
        /*0274*/ 	.short	0x010a
        /*0276*/ 	.byte	0x3f
	.zero		1


	//   ....[31]....
        /*0278*/ 	.word	0x0000c270
        /*027c*/ 	.word	0x00000008
        /*0280*/ 	.word	0x00000000
        /*0284*/ 	.short	0x010a
        /*0286*/ 	.byte	0x3f
	.zero		1


	//   ....[32]....
        /*0288*/ 	.word	0x0000c300
        /*028c*/ 	.word	0x00000009
        /*0290*/ 	.word	0x00000000
        /*0294*/ 	.short	0x010a
        /*0296*/ 	.byte	0x3f
	.zero		1


	//   ....[33]....
        /*0298*/ 	.word	0x0000c390
        /*029c*/ 	.word	0x00000008
        /*02a0*/ 	.word	0x00000000
        /*02a4*/ 	.short	0x010a
        /*02a6*/ 	.byte	0x3f
	.zero		1


	//   ....[34]....
        /*02a8*/ 	.word	0x0000c420
        /*02ac*/ 	.word	0x00000009
        /*02b0*/ 	.word	0x00000000
        /*02b4*/ 	.short	0x010a
        /*02b6*/ 	.byte	0x3f
	.zero		1


	//   ....[35]....
        /*02b8*/ 	.word	0x0000c4b0
        /*02bc*/ 	.word	0x00000006
        /*02c0*/ 	.word	0x00000000
        /*02c4*/ 	.short	0x010a
        /*02c6*/ 	.byte	0x3f
	.zero		1


	//   ....[36]....
        /*02c8*/ 	.word	0x0000c540
        /*02cc*/ 	.word	0x00000003
        /*02d0*/ 	.word	0x00000000
        /*02d4*/ 	.short	0x010a
        /*02d6*/ 	.byte	0x3f
	.zero		1


	//   ....[37]....
        /*02d8*/ 	.word	0x0000c5a0
        /*02dc*/ 	.word	0x00000003
        /*02e0*/ 	.word	0x00000000
        /*02e4*/ 	.short	0x010a
        /*02e6*/ 	.byte	0x3f
	.zero		1


	//   ....[38]....
        /*02e8*/ 	.word	0x0000c5f0
        /*02ec*/ 	.word	0x00000005
        /*02f0*/ 	.word	0x00000000
        /*02f4*/ 	.short	0x010a
        /*02f6*/ 	.byte	0x3f
	.zero		1


	//   ....[39]....
        /*02f8*/ 	.word	0x0000c6c0
        /*02fc*/ 	.word	0x00000017
        /*0300*/ 	.word	0x00000048
        /*0304*/ 	.short	0x010a
        /*0306*/ 	.byte	0x3f
	.zero		1


	//   ....[40]....
        /*0308*/ 	.word	0x0000c790
        /*030c*/ 	.word	0x00000007
        /*0310*/ 	.word	0x00000000
        /*0314*/ 	.short	0x010a
        /*0316*/ 	.byte	0x3f
	.zero		1


	//   ....[41]....
        /*0318*/ 	.word	0x0000c7e0
        /*031c*/ 	.word	0x00000008
        /*0320*/ 	.word	0x00000000
        /*0324*/ 	.short	0x010a
        /*0326*/ 	.byte	0x3f
	.zero		1


	//   ....[42]....
        /*0328*/ 	.word	0x0000c830
        /*032c*/ 	.word	0x00000009
        /*0330*/ 	.word	0x00000000
        /*0334*/ 	.short	0x010a
        /*0336*/ 	.byte	0x3f
	.zero		1


	//   ....[43]....
        /*0338*/ 	.word	0x0000c880
        /*033c*/ 	.word	0x00000008
        /*0340*/ 	.word	0x00000000
        /*0344*/ 	.short	0x010a
        /*0346*/ 	.byte	0x3f
	.zero		1


	//   ....[44]....
        /*0348*/ 	.word	0x0000c8d0
        /*034c*/ 	.word	0x00000009
        /*0350*/ 	.word	0x00000000
        /*0354*/ 	.short	0x010a
        /*0356*/ 	.byte	0x3f
	.zero		1


	//   ....[45]....
        /*0358*/ 	.word	0x0000c920
        /*035c*/ 	.word	0x00000008
        /*0360*/ 	.word	0x00000000
        /*0364*/ 	.short	0x010a
        /*0366*/ 	.byte	0x3f
	.zero		1


	//   ....[46]....
        /*0368*/ 	.word	0x0000c970
        /*036c*/ 	.word	0x00000009
        /*0370*/ 	.word	0x00000000
        /*0374*/ 	.short	0x010a
        /*0376*/ 	.byte	0x3f
	.zero		1


	//   ....[47]....
        /*0378*/ 	.word	0x0000c9c0
        /*037c*/ 	.word	0x00000006
        /*0380*/ 	.word	0x00000000
        /*0384*/ 	.short	0x010a
        /*0386*/ 	.byte	0x3f
	.zero		1


	//----- nvinfo : EIATTR_NUM_MBARRIERS
	.align		4
.L_35:
        /*0388*/ 	.byte	0x03, 0x38
        /*038a*/ 	.short	0x0014


	//----- nvinfo : EIATTR_EXIT_INSTR_OFFSETS
	.align		4
        /*038c*/ 	.byte	0x04, 0x1c
        /*038e*/ 	.short	(.L_37 - .L_36)


	//   ....[0]....
.L_36:
        /*0390*/ 	.word	0x00000a20


	//   ....[1]....
        /*0394*/ 	.word	0x00001240


	//   ....[2]....
        /*0398*/ 	.word	0x0000ad10


	//   ....[3]....
        /*039c*/ 	.word	0x0000b270


	//   ....[4]....
        /*03a0*/ 	.word	0x0000c590


	//----- nvinfo : EIATTR_MAX_THREADS
	.align		4
.L_37:
        /*03a4*/ 	.byte	0x04, 0x05
        /*03a6*/ 	.short	(.L_39 - .L_38)
.L_38:
        /*03a8*/ 	.word	0x00000180
        /*03ac*/ 	.word	0x00000001
        /*03b0*/ 	.word	0x00000001


	//----- nvinfo : EIATTR_CRS_STACK_SIZE
	.align		4
.L_39:
        /*03b4*/ 	.byte	0x04, 0x1e
        /*03b6*/ 	.short	(.L_41 - .L_40)
.L_40:
        /*03b8*/ 	.word	0x00000000


	//----- nvinfo : EIATTR_CBANK_PARAM_SIZE
	.align		4
.L_41:
        /*03bc*/ 	.byte	0x03, 0x19
        /*03be*/ 	.short	0x0470


	//----- nvinfo : EIATTR_PARAM_CBANK
	.align		4
        /*03c0*/ 	.byte	0x04, 0x0a
        /*03c2*/ 	.short	(.L_43 - .L_42)
	.align		4
.L_42:
        /*03c4*/ 	.word	index@(.nv.constant0._ZN7cutlass13device_kernelINS_4gemm6kernel13GemmUniversalIN4cute5tupleIJiiiiEEENS1_10collective13CollectiveMmaINS1_34MainloopSm90TmaGmmaWarpSpecializedILi9ENS5_IJNS4_1CILi8EEENSA_ILi1EEESC_EEENS1_35KernelTmaWarpSpecializedCooperativeEEENS5_IJNSA_ILi256EEENSA_ILi128EEENSA_ILi32EEEEEENS_10bfloat16_tENS5_IJlSC_lEEESK_SL_NS4_8TiledMMAINS4_8MMA_AtomIJNS4_4SM904GMMA28MMA_64x128x16_F32BF16BF16_SSILNSP_5MajorE0ELSR_0ELNSP_7ScaleInE1ELSS_1EEEEEENS4_6LayoutINS5_IJNSA_ILi2EEESC_SC_EEENS5_IJSC_NSA_ILi0EEESY_EEEEENS5_IJNS4_10UnderscoreES11_S11_EEEEENS4_13SM90_TMA_LOADENS4_14ComposedLayoutINS4_7SwizzleILi2ELi4ELi3EEENS4_18smem_ptr_flag_bitsILi16EEENSV_INS5_IJSB_SI_EEENS5_IJSI_SC_EEEEEEEvNS4_8identityENS4_23SM90_TMA_LOAD_MULTICASTES1D_vS1E_EENS_8epilogue10collective6detail29Sm90TmaWarpSpecializedAdapterINS1I_15DefaultEpilogueISK_SL_SL_NS1H_6thread17LinearCombinationISK_Li1EffLNS1M_9ScaleType4KindE0ELNS_15FloatRoundStyleE2ESK_EENS1_15EpilogueDefaultEEEEEvvEEEEvNT_6ParamsE)
        /*03c8*/ 	.short	0x0210
        /*03ca*/ 	.short	0x0470


	//----- nvinfo : EIATTR_SW_WAR
	.align		4
.L_43:
        /*03cc*/ 	.byte	0x04, 0x36
        /*03ce*/ 	.short	(.L_45 - .L_44)
.L_44:
        /*03d0*/ 	.word	0x00000008
.L_45:


//--------------------- .nv.callgraph             --------------------------
	.section	.nv.callgraph,"",@"SHT_CUDA_CALLGRAPH"
	.align	4
	.sectionentsize	8
	.align		4
        /*0000*/ 	.word	0x00000000
	.align		4
        /*0004*/ 	.word	0xffffffff
	.align		4
        /*0008*/ 	.word	index@(_ZN7cutlass13device_kernelINS_4gemm6kernel13GemmUniversalIN4cute5tupleIJiiiiEEENS1_10collective13CollectiveMmaINS1_34MainloopSm90TmaGmmaWarpSpecializedILi9ENS5_IJNS4_1CILi8EEENSA_ILi1EEESC_EEENS1_35KernelTmaWarpSpecializedCooperativeEEENS5_IJNSA_ILi256EEENSA_ILi128EEENSA_ILi32EEEEEENS_10bfloat16_tENS5_IJlSC_lEEESK_SL_NS4_8TiledMMAINS4_8MMA_AtomIJNS4_4SM904GMMA28MMA_64x128x16_F32BF16BF16_SSILNSP_5MajorE0ELSR_0ELNSP_7ScaleInE1ELSS_1EEEEEENS4_6LayoutINS5_IJNSA_ILi2EEESC_SC_EEENS5_IJSC_NSA_ILi0EEESY_EEEEENS5_IJNS4_10UnderscoreES11_S11_EEEEENS4_13SM90_TMA_LOADENS4_14ComposedLayoutINS4_7SwizzleILi2ELi4ELi3EEENS4_18smem_ptr_flag_bitsILi16EEENSV_INS5_IJSB_SI_EEENS5_IJSI_SC_EEEEEEEvNS4_8identityENS4_23SM90_TMA_LOAD_MULTICASTES1D_vS1E_EENS_8epilogue10collective6detail29Sm90TmaWarpSpecializedAdapterINS1I_15DefaultEpilogueISK_SL_SL_NS1H_6thread17LinearCombinationISK_Li1EffLNS1M_9ScaleType4KindE0ELNS_15FloatRoundStyleE2ESK_EENS1_15EpilogueDefaultEEEEEvvEEEEvNT_6ParamsE)
	.align		4
        /*000c*/ 	.word	index@(__assertfail)
	.align		4
        /*0010*/ 	.word	0x00000000
	.align		4
        /*0014*/ 	.word	0xfffffffe
	.align		4
        /*0018*/ 	.word	0x00000000
	.align		4
        /*001c*/ 	.word	0xfffffffd
	.align		4
        /*0020*/ 	.word	0x00000000
	.align		4
        /*0024*/ 	.word	0xfffffffc


//--------------------- .nv.constant4             --------------------------
	.section	.nv.constant4,"a",@progbits
	.align	8
	.align		8
.nv.constant4:
        /*0000*/ 	.dword	__assertfail
	.align		8
        /*0008*/ 	.dword	__unnamed_1
	.align		8
        /*0010*/ 	.dword	_ZN40_INTERNAL_343c77d9_4_k_cu_65f16ffe_252994cuda3std3__45__cpo5beginE
	.align		8
        /*0018*/ 	.dword	_ZN40_INTERNAL_343c77d9_4_k_cu_65f16ffe_252994cuda3std3__45__cpo3endE
	.align		8
        /*0020*/ 	.dword	_ZN40_INTERNAL_343c77d9_4_k_cu_65f16ffe_252994cuda3std3__45__cpo6cbeginE
	.align		8
        /*0028*/ 	.dword	_ZN40_INTERNAL_343c77d9_4_k_cu_65f16ffe_252994cuda3std3__45__cpo4cendE
	.align		8
        /*0030*/ 	.dword	_ZN40_INTERNAL_343c77d9_4_k_cu_65f16ffe_252994cuda3std3__442_GLOBAL__N__343c77d9_4_k_cu_65f16ffe_252996ignoreE
	.align		8
        /*0038*/ 	.dword	_ZN40_INTERNAL_343c77d9_4_k_cu_65f16ffe_252994cuda3std3__419piecewise_constructE
	.align		8
        /*0040*/ 	.dword	_ZN40_INTERNAL_343c77d9_4_k_cu_65f16ffe_252994cuda3std3__48in_placeE
	.align		8
        /*0048*/ 	.dword	_ZN40_INTERNAL_343c77d9_4_k_cu_65f16ffe_252994cuda3std6ranges3__45__cpo4swapE
	.align		8
        /*0050*/ 	.dword	_ZN40_INTERNAL_343c77d9_4_k_cu_65f16ffe_252994cuda3std6ranges3__45__cpo9iter_moveE
	.align		8
        /*0058*/ 	.dword	_ZN40_INTERNAL_343c77d9_4_k_cu_65f16ffe_252994cute7productE
	.align		8
        /*0060*/ 	.dword	_ZN40_INTERNAL_343c77d9_4_k_cu_65f16ffe_252994cute1_E
	.align		8
        /*0068*/ 	.dword	$str$22
	.align		8
        /*0070*/ 	.dword	$str$23


//--------------------- .text._ZN7cutlass13device_kernelINS_4gemm6kernel13GemmUniversalIN4cute5tupleIJiiiiEEENS1_10collective13CollectiveMmaINS1_34MainloopSm90TmaGmmaWarpSpecializedILi9ENS5_IJNS4_1CILi8EEENSA_ILi1EEESC_EEENS1_35KernelTmaWarpSpecializedCooperativeEEENS5_IJNSA_ILi256EEENSA_ILi128EEENSA_ILi32EEEEEENS_10bfloat16_tENS5_IJlSC_lEEESK_SL_NS4_8TiledMMAINS4_8MMA_AtomIJNS4_4SM904GMMA28MMA_64x128x16_F32BF16BF16_SSILNSP_5MajorE0ELSR_0ELNSP_7ScaleInE1ELSS_1EEEEEENS4_6LayoutINS5_IJNSA_ILi2EEESC_SC_EEENS5_IJSC_NSA_ILi0EEESY_EEEEENS5_IJNS4_10UnderscoreES11_S11_EEEEENS4_13SM90_TMA_LOADENS4_14ComposedLayoutINS4_7SwizzleILi2ELi4ELi3EEENS4_18smem_ptr_flag_bitsILi16EEENSV_INS5_IJSB_SI_EEENS5_IJSI_SC_EEEEEEEvNS4_8identityENS4_23SM90_TMA_LOAD_MULTICASTES1D_vS1E_EENS_8epilogue10collective6detail29Sm90TmaWarpSpecializedAdapterINS1I_15DefaultEpilogueISK_SL_SL_NS1H_6thread17LinearCombinationISK_Li1EffLNS1M_9ScaleType4KindE0ELNS_15FloatRoundStyleE2ESK_EENS1_15EpilogueDefaultEEEEEvvEEEEvNT_6ParamsE --------------------------
	.section	.text._ZN7cutlass13device_kernelINS_4gemm6kernel13GemmUniversalIN4cute5tupleIJiiiiEEENS1_10collective13CollectiveMmaINS1_34MainloopSm90TmaGmmaWarpSpecializedILi9ENS5_IJNS4_1CILi8EEENSA_ILi1EEESC_EEENS1_35KernelTmaWarpSpecializedCooperativeEEENS5_IJNSA_ILi256EEENSA_ILi128EEENSA_ILi32EEEEEENS_10bfloat16_tENS5_IJlSC_lEEESK_SL_NS4_8TiledMMAINS4_8MMA_AtomIJNS4_4SM904GMMA28MMA_64x128x16_F32BF16BF16_SSILNSP_5MajorE0ELSR_0ELNSP_7ScaleInE1ELSS_1EEEEEENS4_6LayoutINS5_IJNSA_ILi2EEESC_SC_EEENS5_IJSC_NSA_ILi0EEESY_EEEEENS5_IJNS4_10UnderscoreES11_S11_EEEEENS4_13SM90_TMA_LOADENS4_14ComposedLayoutINS4_7SwizzleILi2ELi4ELi3EEENS4_18smem_ptr_flag_bitsILi16EEENSV_INS5_IJSB_SI_EEENS5_IJSI_SC_EEEEEEEvNS4_8identityENS4_23SM90_TMA_LOAD_MULTICASTES1D_vS1E_EENS_8epilogue10collective6detail29Sm90TmaWarpSpecializedAdapterINS1I_15DefaultEpilogueISK_SL_SL_NS1H_6thread17LinearCombinationISK_Li1EffLNS1M_9ScaleType4KindE0ELNS_15FloatRoundStyleE2ESK_EENS1_15EpilogueDefaultEEEEEvvEEEEvNT_6ParamsE,"ax",@progbits
	.align	128
.text._ZN7cutlass13device_kernelINS_4gemm6kernel13GemmUniversalIN4cute5tupleIJiiiiEEENS1_10collective13CollectiveMmaINS1_34MainloopSm90TmaGmmaWarpSpecializedILi9ENS5_IJNS4_1CILi8EEENSA_ILi1EEESC_EEENS1_35KernelTmaWarpSpecializedCooperativeEEENS5_IJNSA_ILi256EEENSA_ILi128EEENSA_ILi32EEEEEENS_10bfloat16_tENS5_IJlSC_lEEESK_SL_NS4_8TiledMMAINS4_8MMA_AtomIJNS4_4SM904GMMA28MMA_64x128x16_F32BF16BF16_SSILNSP_5MajorE0ELSR_0ELNSP_7ScaleInE1ELSS_1EEEEEENS4_6LayoutINS5_IJNSA_ILi2EEESC_SC_EEENS5_IJSC_NSA_ILi0EEESY_EEEEENS5_IJNS4_10UnderscoreES11_S11_EEEEENS4_13SM90_TMA_LOADENS4_14ComposedLayoutINS4_7SwizzleILi2ELi4ELi3EEENS4_18smem_ptr_flag_bitsILi16EEENSV_INS5_IJSB_SI_EEENS5_IJSI_SC_EEEEEEEvNS4_8identityENS4_23SM90_TMA_LOAD_MULTICASTES1D_vS1E_EENS_8epilogue10collective6detail29Sm90TmaWarpSpecializedAdapterINS1I_15DefaultEpilogueISK_SL_SL_NS1H_6thread17LinearCombinationISK_Li1EffLNS1M_9ScaleType4KindE0ELNS_15FloatRoundStyleE2ESK_EENS1_15EpilogueDefaultEEEEEvvEEEEvNT_6ParamsE:
        .type           _ZN7cutlass13device_kernelINS_4gemm6kernel13GemmUniversalIN4cute5tupleIJiiiiEEENS1_10collective13CollectiveMmaINS1_34MainloopSm90TmaGmmaWarpSpecializedILi9ENS5_IJNS4_1CILi8EEENSA_ILi1EEESC_EEENS1_35KernelTmaWarpSpecializedCooperativeEEENS5_IJNSA_ILi256EEENSA_ILi128EEENSA_ILi32EEEEEENS_10bfloat16_tENS5_IJlSC_lEEESK_SL_NS4_8TiledMMAINS4_8MMA_AtomIJNS4_4SM904GMMA28MMA_64x128x16_F32BF16BF16_SSILNSP_5MajorE0ELSR_0ELNSP_7ScaleInE1ELSS_1EEEEEENS4_6LayoutINS5_IJNSA_ILi2EEESC_SC_EEENS5_IJSC_NSA_ILi0EEESY_EEEEENS5_IJNS4_10UnderscoreES11_S11_EEEEENS4_13SM90_TMA_LOADENS4_14ComposedLayoutINS4_7SwizzleILi2ELi4ELi3EEENS4_18smem_ptr_flag_bitsILi16EEENSV_INS5_IJSB_SI_EEENS5_IJSI_SC_EEEEEEEvNS4_8identityENS4_23SM90_TMA_LOAD_MULTICASTES1D_vS1E_EENS_8epilogue10collective6detail29Sm90TmaWarpSpecializedAdapterINS1I_15DefaultEpilogueISK_SL_SL_NS1H_6thread17LinearCombinationISK_Li1EffLNS1M_9ScaleType4KindE0ELNS_15FloatRoundStyleE2ESK_EENS1_15EpilogueDefaultEEEEEvvEEEEvNT_6ParamsE,@function
        .size           _ZN7cutlass13device_kernelINS_4gemm6kernel13GemmUniversalIN4cute5tupleIJiiiiEEENS1_10collective13CollectiveMmaINS1_34MainloopSm90TmaGmmaWarpSpecializedILi9ENS5_IJNS4_1CILi8EEENSA_ILi1EEESC_EEENS1_35KernelTmaWarpSpecializedCooperativeEEENS5_IJNSA_ILi256EEENSA_ILi128EEENSA_ILi32EEEEEENS_10bfloat16_tENS5_IJlSC_lEEESK_SL_NS4_8TiledMMAINS4_8MMA_AtomIJNS4_4SM904GMMA28MMA_64x128x16_F32BF16BF16_SSILNSP_5MajorE0ELSR_0ELNSP_7ScaleInE1ELSS_1EEEEEENS4_6LayoutINS5_IJNSA_ILi2EEESC_SC_EEENS5_IJSC_NSA_ILi0EEESY_EEEEENS5_IJNS4_10UnderscoreES11_S11_EEEEENS4_13SM90_TMA_LOADENS4_14ComposedLayoutINS4_7SwizzleILi2ELi4ELi3EEENS4_18smem_ptr_flag_bitsILi16EEENSV_INS5_IJSB_SI_EEENS5_IJSI_SC_EEEEEEEvNS4_8identityENS4_23SM90_TMA_LOAD_MULTICASTES1D_vS1E_EENS_8epilogue10collective6detail29Sm90TmaWarpSpecializedAdapterINS1I_15DefaultEpilogueISK_SL_SL_NS1H_6thread17LinearCombinationISK_Li1EffLNS1M_9ScaleType4KindE0ELNS_15FloatRoundStyleE2ESK_EENS1_15EpilogueDefaultEEEEEvvEEEEvNT_6ParamsE,(.L_x_336 - _ZN7cutlass13device_kernelINS_4gemm6kernel13GemmUniversalIN4cute5tupleIJiiiiEEENS1_10collective13CollectiveMmaINS1_34MainloopSm90TmaGmmaWarpSpecializedILi9ENS5_IJNS4_1CILi8EEENSA_ILi1EEESC_EEENS1_35KernelTmaWarpSpecializedCooperativeEEENS5_IJNSA_ILi256EEENSA_ILi128EEENSA_ILi32EEEEEENS_10bfloat16_tENS5_IJlSC_lEEESK_SL_NS4_8TiledMMAINS4_8MMA_AtomIJNS4_4SM904GMMA28MMA_64x128x16_F32BF16BF16_SSILNSP_5MajorE0ELSR_0ELNSP_7ScaleInE1ELSS_1EEEEEENS4_6LayoutINS5_IJNSA_ILi2EEESC_SC_EEENS5_IJSC_NSA_ILi0EEESY_EEEEENS5_IJNS4_10UnderscoreES11_S11_EEEEENS4_13SM90_TMA_LOADENS4_14ComposedLayoutINS4_7SwizzleILi2ELi4ELi3EEENS4_18smem_ptr_flag_bitsILi16EEENSV_INS5_IJSB_SI_EEENS5_IJSI_SC_EEEEEEEvNS4_8identityENS4_23SM90_TMA_LOAD_MULTICASTES1D_vS1E_EENS_8epilogue10collective6detail29Sm90TmaWarpSpecializedAdapterINS1I_15DefaultEpilogueISK_SL_SL_NS1H_6thread17LinearCombinationISK_Li1EffLNS1M_9ScaleType4KindE0ELNS_15FloatRoundStyleE2ESK_EENS1_15EpilogueDefaultEEEEEvvEEEEvNT_6ParamsE)
        .other          _ZN7cutlass13device_kernelINS_4gemm6kernel13GemmUniversalIN4cute5tupleIJiiiiEEENS1_10collective13CollectiveMmaINS1_34MainloopSm90TmaGmmaWarpSpecializedILi9ENS5_IJNS4_1CILi8EEENSA_ILi1EEESC_EEENS1_35KernelTmaWarpSpecializedCooperativeEEENS5_IJNSA_ILi256EEENSA_ILi128EEENSA_ILi32EEEEEENS_10bfloat16_tENS5_IJlSC_lEEESK_SL_NS4_8TiledMMAINS4_8MMA_AtomIJNS4_4SM904GMMA28MMA_64x128x16_F32BF16BF16_SSILNSP_5MajorE0ELSR_0ELNSP_7ScaleInE1ELSS_1EEEEEENS4_6LayoutINS5_IJNSA_ILi2EEESC_SC_EEENS5_IJSC_NSA_ILi0EEESY_EEEEENS5_IJNS4_10UnderscoreES11_S11_EEEEENS4_13SM90_TMA_LOADENS4_14ComposedLayoutINS4_7SwizzleILi2ELi4ELi3EEENS4_18smem_ptr_flag_bitsILi16EEENSV_INS5_IJSB_SI_EEENS5_IJSI_SC_EEEEEEEvNS4_8identityENS4_23SM90_TMA_LOAD_MULTICASTES1D_vS1E_EENS_8epilogue10collective6detail29Sm90TmaWarpSpecializedAdapterINS1I_15DefaultEpilogueISK_SL_SL_NS1H_6thread17LinearCombinationISK_Li1EffLNS1M_9ScaleType4KindE0ELNS_15FloatRoundStyleE2ESK_EENS1_15EpilogueDefaultEEEEEvvEEEEvNT_6ParamsE,@"STO_CUDA_ENTRY STV_DEFAULT"
_ZN7cutlass13device_kernelINS_4gemm6kernel13GemmUniversalIN4cute5tupleIJiiiiEEENS1_10collective13CollectiveMmaINS1_34MainloopSm90TmaGmmaWarpSpecializedILi9ENS5_IJNS4_1CILi8EEENSA_ILi1EEESC_EEENS1_35KernelTmaWarpSpecializedCooperativeEEENS5_IJNSA_ILi256EEENSA_ILi128EEENSA_ILi32EEEEEENS_10bfloat16_tENS5_IJlSC_lEEESK_SL_NS4_8TiledMMAINS4_8MMA_AtomIJNS4_4SM904GMMA28MMA_64x128x16_F32BF16BF16_SSILNSP_5MajorE0ELSR_0ELNSP_7ScaleInE1ELSS_1EEEEEENS4_6LayoutINS5_IJNSA_ILi2EEESC_SC_EEENS5_IJSC_NSA_ILi0EEESY_EEEEENS5_IJNS4_10UnderscoreES11_S11_EEEEENS4_13SM90_TMA_LOADENS4_14ComposedLayoutINS4_7SwizzleILi2ELi4ELi3EEENS4_18smem_ptr_flag_bitsILi16EEENSV_INS5_IJSB_SI_EEENS5_IJSI_SC_EEEEEEEvNS4_8identityENS4_23SM90_TMA_LOAD_MULTICASTES1D_vS1E_EENS_8epilogue10collective6detail29Sm90TmaWarpSpecializedAdapterINS1I_15DefaultEpilogueISK_SL_SL_NS1H_6thread17LinearCombinationISK_Li1EffLNS1M_9ScaleType4KindE0ELNS_15FloatRoundStyleE2ESK_EENS1_15EpilogueDefaultEEEEEvvEEEEvNT_6ParamsE:
[----:B------:R-:W0:Y:S01]  /*0000*/  LDC R1, c[0x0][0x28] ;  /* 0x00000a00ff017b82 */ /* 0x000e220000000800 */
[----:B------:R-:W1:Y:S01]  /*0010*/  S2R R18, SR_TID.X ;  /* 0x0000000000127919 */ /* 0x000e620000002100 */
[----:B------:R-:W-:Y:S01]  /*0020*/  ELECT P0, URZ, PT ;  /* 0x00000000003f782f */ /* 0x000fe20003800000 */
[----:B------:R-:W-:Y:S01]  /*0030*/  BSSY B0, `(.L_x_0) ;  /* 0x000000f000007945 */ /* 0x000fe20003800000 */
[--C-:B-1----:R-:W-:Y:S02]  /*0040*/  SHF.R.U32.HI R0, RZ, 0x5, R18.reuse ;  /* 0x00000005ff007819 */ /* 0x102fe40000011612 */
[----:B------:R-:W-:-:S03]  /*0050*/  SHF.R.U32.HI R3, RZ, 0x7, R18 ;  /* 0x00000007ff037819 */ /* 0x000fc60000011612 */
[----:B------:R-:W1:Y:S04]  /*0060*/  SHFL.IDX PT, R2, R0, RZ, 0x1f ;  /* 0x00001fff00027589 */ /* 0x000e6800000e0000 */
[----:B------:R2:W3:Y:S01]  /*0070*/  SHFL.IDX PT, R5, R3, RZ, 0x1f ;  /* 0x00001fff03057589 */ /* 0x0004e200000e0000 */
[----:B-1----:R-:W-:-:S13]  /*0080*/  ISETP.NE.OR P0, PT, R2, RZ, !P0 ;  /* 0x000000ff0200720c */ /* 0x002fda0004705670 */
[----:B0-23--:R-:W-:Y:S05]  /*0090*/  @P0 BRA `(.L_x_1) ;  /* 0x0000000000200947 */ /* 0x00dfea0003800000 */
[----:B------:R-:W-:Y:S02]  /*00a0*/  ULDC.64 UR4, c[0x0][0x198] ;  /* 0x0000660000047ab9 */ /* 0x000fe40000000a00 */
[----:B------:R-:W-:Y:S02]  /*00b0*/  UIADD3 UR6, UP0, UR4, 0xf0, URZ ;  /* 0x000000f004067890 */ /* 0x000fe4000ff1e03f */
[----:B------:R-:W-:Y:S02]  /*00c0*/  UIADD3 UR4, UP1, UR4, 0x1f0, URZ ;  /* 0x000001f004047890 */ /* 0x000fe4000ff3e03f */
[----:B------:R-:W-:Y:S02]  /*00d0*/  UIADD3.X UR7, URZ, UR5, URZ, UP0, !UPT ;  /* 0x000000053f077290 */ /* 0x000fe400087fe43f */
[----:B------:R-:W-:-:S07]  /*00e0*/  UIADD3.X UR5, URZ, UR5, URZ, UP1, !UPT ;  /* 0x000000053f057290 */ /* 0x000fce0008ffe43f */
[----:B------:R0:W-:Y:S02]  /*00f0*/  UTMACCTL.PF [UR6] ;  /* 0x00000000060079b9 */ /* 0x0001e40008040000 */
[----:B------:R0:W-:Y:S02]  /*0100*/  UTMACCTL.PF [UR4] ;  /* 0x00000000040079b9 */ /* 0x0001e40008040000 */
[----:B0-----:R-:W-:Y:S01]  /*0110*/  NOP ;  /* 0x0000000000007918 */ /* 0x001fe20000000000 */
.L_x_1:
[----:B------:R-:W-:Y:S05]  /*0120*/  BSYNC B0 ;  /* 0x0000000000007941 */ /* 0x000fea0003800000 */
.L_x_0:
[----:B------:R-:W0:Y:S01]  /*0130*/  SHFL.IDX PT, R3, R0, RZ, 0x1f ;  /* 0x00001fff00037589 */ /* 0x000e2200000e0000 */
[----:B------:R-:W-:-:S04]  /*0140*/  SHF.R.S32.HI R7, RZ, 0x1f, R18 ;  /* 0x0000001fff077819 */ /* 0x000fc80000011412 */
[----:B------:R-:W-:-:S04]  /*0150*/  LEA.HI R7, R7, R18, RZ, 0x7 ;  /* 0x0000001207077211 */ /* 0x000fc800078f38ff */
[----:B------:R-:W-:Y:S02]  /*0160*/  LOP3.LUT R7, R7, 0xffffff80, RZ, 0xc0, !PT ;  /* 0xffffff8007077812 */ /* 0x000fe400078ec0ff */
[----:B0-----:R-:W-:-:S13]  /*0170*/  ISETP.NE.AND P0, PT, R3, RZ, PT ;  /* 0x000000ff0300720c */ /* 0x001fda0003f05270 */
[----:B------:R-:W-:Y:S05]  /*0180*/  @P0 BRA `(.L_x_2) ;  /* 0x00000000008c0947 */ /* 0x000fea0003800000 */
[----:B------:R-:W-:Y:S01]  /*0190*/  ELECT P0, URZ, PT ;  /* 0x00000000003f782f */ /* 0x000fe20003800000 */
[----:B------:R-:W-:-:S12]  /*01a0*/  BSSY B0, `(.L_x_2) ;  /* 0x0000021000007945 */ /* 0x000fd80003800000 */
[----:B------:R-:W-:Y:S05]  /*01b0*/  @!P0 BRA `(.L_x_3) ;  /* 0x00000000007c8947 */ /* 0x000fea0003800000 */
[----:B------:R-:W0:Y:S01]  /*01c0*/  S2UR UR8, SR_CgaCtaId ;  /* 0x00000000000879c3 */ /* 0x000e220000008800 */
[----:B------:R-:W-:Y:S01]  /*01d0*/  UMOV UR4, 0x400 ;  /* 0x0000040000047882 */ /* 0x000fe20000000000 */
[----:B------:R-:W-:Y:S01]  /*01e0*/  UMOV UR5, 0x1 ;  /* 0x0000000100057882 */ /* 0x000fe20000000000 */
[----:B------:R-:W-:Y:S02]  /*01f0*/  UMOV UR6, 0x10 ;  /* 0x0000001000067882 */ /* 0x000fe40000000000 */
[----:B------:R-:W-:-:S04]  /*0200*/  UIADD3 UR6, -UR6, 0x100000, URZ ;  /* 0x0010000006067890 */ /* 0x000fc8000fffe13f */
[----:B------:R-:W-:Y:S02]  /*0210*/  USHF.L.U32 UR7, UR6, 0xb, URZ ;  /* 0x0000000b06077899 */ /* 0x000fe4000800063f */
[----:B------:R-:W-:Y:S02]  /*0220*/  USHF.L.U32 UR6, UR6, 0x1, URZ ;  /* 0x0000000106067899 */ /* 0x000fe4000800063f */
[----:B0-----:R-:W-:Y:S02]  /*0230*/  ULEA UR8, UR8, UR4, 0x18 ;  /* 0x0000000408087291 */ /* 0x001fe4000f8ec03f */
[----:B------:R-:W-:-:S04]  /*0240*/  UIADD3 UR4, -UR5, 0x100000, URZ ;  /* 0x0010000005047890 */ /* 0x000fc8000fffe13f */
[----:B------:R-:W-:Y:S02]  /*0250*/  USHF.L.U32 UR5, UR4, 0xb, URZ ;  /* 0x0000000b04057899 */ /* 0x000fe4000800063f */
[----:B------:R-:W-:Y:S01]  /*0260*/  USHF.L.U32 UR4, UR4, 0x1, URZ ;  /* 0x0000000104047899 */ /* 0x000fe2000800063f */
[----:B------:R-:W0:Y:S11]  /*0270*/  FENCE.VIEW.ASYNC.S ;  /* 0x00000000000073c6 */ /* 0x000e360000000000 */
[----:B0-----:R0:W1:Y:S01]  /*0280*/  SYNCS.EXCH.64 URZ, [UR8], UR4 ;  /* 0x00000004083f75b2 */ /* 0x0010620008000100 */
[----:B------:R0:W2:Y:S01]  /*0290*/  SYNCS.EXCH.64 URZ, [UR8+0x48], UR6 ;  /* 0x00004806083f75b2 */ /* 0x0000a20008000100 */
[----:B------:R0:W3:Y:S01]  /*02a0*/  SYNCS.EXCH.64 URZ, [UR8+0x8], UR4 ;  /* 0x00000804083f75b2 */ /* 0x0000e20008000100 */
[----:B------:R0:W4:Y:S01]  /*02b0*/  SYNCS.EXCH.64 URZ, [UR8+0x50], UR6 ;  /* 0x00005006083f75b2 */ /* 0x0001220008000100 */
[----:B------:R0:W0:Y:S01]  /*02c0*/  SYNCS.EXCH.64 URZ, [UR8+0x10], UR4 ;  /* 0x00001004083f75b2 */ /* 0x0000220008000100 */
        /* <DEDUP_REMOVED lines=13> */
[----:B------:R-:W-:Y:S01]  /*03a0*/  NOP ;  /* 0x0000000000007918 */ /* 0x000fe20000000000 */
.L_x_3:
[----:B0-----:R-:W-:Y:S05]  /*03b0*/  BSYNC B0 ;  /* 0x0000000000007941 */ /* 0x001fea0003800000 */
.L_x_2:
[----:B------:R-:W0:Y:S01]  /*03c0*/  SHFL.IDX PT, R0, R0, RZ, 0x1f ;  /* 0x00001fff00007589 */ /* 0x000e2200000e0000 */
[----:B------:R-:W5:Y:S01]  /*03d0*/  S2UR UR8, SR_CTAID.X ;  /* 0x00000000000879c3 */ /* 0x000f620000002500 */
[----:B------:R-:W-:Y:S01]  /*03e0*/  IMAD.IADD R6, R18, 0x1, -R7 ;  /* 0x0000000112067824 */ /* 0x000fe200078e0a07 */
[----:B------:R-:W-:Y:S01]  /*03f0*/  SHF.R.S32.HI R10, RZ, 0x1f, R3 ;  /* 0x0000001fff0a7819 */ /* 0x000fe20000011403 */
[----:B------:R-:W1:Y:S01]  /*0400*/  S2R R4, SR_CTAID.Y ;  /* 0x0000000000047919 */ /* 0x000e620000002600 */
[----:B------:R-:W-:Y:S01]  /*0410*/  ELECT P0, URZ, PT ;  /* 0x00000000003f782f */ /* 0x000fe20003800000 */
[----:B------:R-:W-:Y:S01]  /*0420*/  NOP ;  /* 0x0000000000007918 */ /* 0x000fe20000000000 */
[----:B------:R-:W-:Y:S01]  /*0430*/  SHF.R.S32.HI R7, RZ, 0x1f, R6 ;  /* 0x0000001fff077819 */ /* 0x000fe20000011406 */
[----:B------:R-:W-:Y:S01]  /*0440*/  ULDC UR4, c[0x0][0x150] ;  /* 0x0000540000047ab9 */ /* 0x000fe20000000800 */
[----:B------:R-:W-:Y:S01]  /*0450*/  LEA.HI R10, R10, R3, RZ, 0x2 ;  /* 0x000000030a0a7211 */ /* 0x000fe200078f10ff */
[----:B------:R-:W2:Y:S01]  /*0460*/  LDC R9, c[0x0][0x144] ;  /* 0x00005100ff097b82 */ /* 0x000ea20000000800 */
[----:B------:R-:W-:Y:S01]  /*0470*/  LEA.HI R7, R7, R6, RZ, 0x3 ;  /* 0x0000000607077211 */ /* 0x000fe200078f18ff */
[----:B------:R-:W-:Y:S01]  /*0480*/  NOP ;  /* 0x0000000000007918 */ /* 0x000fe20000000000 */
[----:B------:R-:W-:Y:S01]  /*0490*/  LOP3.LUT R10, R10, 0x3ffffffc, RZ, 0xc0, !PT ;  /* 0x3ffffffc0a0a7812 */ /* 0x000fe200078ec0ff */
[----:B------:R-:W-:Y:S01]  /*04a0*/  IMAD.MOV.U32 R22, RZ, RZ, 0x1 ;  /* 0x00000001ff167424 */ /* 0x000fe200078e00ff */
[----:B------:R-:W-:-:S02]  /*04b0*/  SHF.R.S32.HI R8, RZ, 0x3, R7 ;  /* 0x00000003ff087819 */ /* 0x000fc40000011407 */
[----:B------:R-:W-:Y:S01]  /*04c0*/  SHF.R.S32.HI R7, RZ, 0x1f, R7 ;  /* 0x0000001fff077819 */ /* 0x000fe20000011407 */
[----:B------:R-:W-:Y:S01]  /*04d0*/  IMAD.IADD R10, R3, 0x1, -R10 ;  /* 0x00000001030a7824 */ /* 0x000fe200078e0a0a */
[----:B------:R-:W3:Y:S01]  /*04e0*/  LDC R12, c[0x0][0x140] ;  /* 0x00005000ff0c7b82 */ /* 0x000ee20000000800 */
[----:B------:R-:W-:Y:S02]  /*04f0*/  ISETP.NE.AND P3, PT, R5, RZ, PT ;  /* 0x000000ff0500720c */ /* 0x000fe40003f65270 */
[----:B------:R-:W-:Y:S02]  /*0500*/  LEA.HI R7, R7, R8, RZ, 0x2 ;  /* 0x0000000807077211 */ /* 0x000fe400078f10ff */
[----:B0-----:R-:W-:Y:S02]  /*0510*/  ISETP.NE.OR P0, PT, R0, RZ, !P0 ;  /* 0x000000ff0000720c */ /* 0x001fe40004705670 */
[----:B------:R-:W-:Y:S02]  /*0520*/  LOP3.LUT R7, R7, 0xfffffffc, RZ, 0xc0, !PT ;  /* 0xfffffffc07077812 */ /* 0x000fe400078ec0ff */
[----:B-----5:R-:W-:-:S03]  /*0530*/  I2FP.F32.U32 R0, UR8 ;  /* 0x0000000800007c45 */ /* 0x020fc60008201000 */
[----:B------:R-:W-:Y:S02]  /*0540*/  IMAD.IADD R7, R8, 0x1, -R7 ;  /* 0x0000000108077824 */ /* 0x000fe400078e0a07 */
[----:B------:R-:W-:Y:S01]  /*0550*/  FMUL R0, R0, UR4 ;  /* 0x0000000400007c20 */ /* 0x000fe20008400000 */
[----:B------:R-:W-:Y:S01]  /*0560*/  ULDC UR4, c[0x0][0x154] ;  /* 0x0000550000047ab9 */ /* 0x000fe20000000800 */
[----:B------:R-:W-:Y:S01]  /*0570*/  IMAD R7, R10, 0x4, R7 ;  /* 0x000000040a077824 */ /* 0x000fe200078e0207 */
[----:B-1----:R-:W-:Y:S01]  /*0580*/  I2FP.F32.U32 R8, R4 ;  /* 0x0000000400087245 */ /* 0x002fe20000201000 */
[----:B------:R-:W-:Y:S01]  /*0590*/  VOTEU.ALL UP0, P0 ;  /* 0x00000000003f7886 */ /* 0x000fe20000000000 */
[----:B------:R-:W-:Y:S01]  /*05a0*/  VOTEU.ALL UP1, P0 ;  /* 0x00000000003f7886 */ /* 0x000fe20000020000 */
[----:B------:R-:W0:Y:S01]  /*05b0*/  F2I.U32.TRUNC.NTZ R0, R0 ;  /* 0x0000000000007305 */ /* 0x000e22000020f000 */
[C---:B------:R-:W-:Y:S02]  /*05c0*/  IMAD.SHL.U32 R152, R7.reuse, 0x4, RZ ;  /* 0x0000000407987824 */ /* 0x040fe400078e00ff */
[----:B------:R-:W-:Y:S01]  /*05d0*/  FMUL R10, R8, UR4 ;  /* 0x00000004080a7c20 */ /* 0x000fe20008400000 */
[----:B------:R-:W1:Y:S01]  /*05e0*/  @!UP0 S2UR UR7, SR_CgaCtaId ;  /* 0x00000000000789c3 */ /* 0x000e620000008800 */
[----:B------:R-:W-:Y:S01]  /*05f0*/  UMOV UR4, 0x20 ;  /* 0x0000002000047882 */ /* 0x000fe20000000000 */
[----:B------:R-:W-:Y:S01]  /*0600*/  @!UP0 UMOV UR6, 0x400 ;  /* 0x0000040000068882 */ /* 0x000fe20000000000 */
[----:B------:R-:W-:Y:S01]  /*0610*/  LOP3.LUT R152, R7, 0xc, R152, 0x78, !PT ;  /* 0x0000000c07987812 */ /* 0x000fe200078e7898 */
[----:B------:R-:W-:-:S04]  /*0620*/  @!UP0 UIADD3 UR4, -UR4, 0x100000, URZ ;  /* 0x0010000004048890 */ /* 0x000fc8000fffe13f */
[----:B------:R-:W-:Y:S02]  /*0630*/  @!UP0 USHF.L.U32 UR5, UR4, 0xb, URZ ;  /* 0x0000000b04058899 */ /* 0x000fe4000800063f */
[----:B------:R-:W-:Y:S01]  /*0640*/  @!UP0 USHF.L.U32 UR4, UR4, 0x1, URZ ;  /* 0x0000000104048899 */ /* 0x000fe2000800063f */
[----:B------:R-:W5:Y:S01]  /*0650*/  F2I.U32.TRUNC.NTZ R10, R10 ;  /* 0x0000000a000a7305 */ /* 0x000f62000020f000 */
[----:B---3--:R-:W-:Y:S02]  /*0660*/  ISETP.EQ.U32.AND P2, PT, R12, 0x1, PT ;  /* 0x000000010c00780c */ /* 0x008fe40003f42070 */
[----:B------:R-:W-:Y:S01]  /*0670*/  SHF.R.S32.HI R3, RZ, 0x1f, R152 ;  /* 0x0000001fff037819 */ /* 0x000fe20000011498 */
[----:B------:R-:W3:Y:S01]  /*0680*/  LDC R7, c[0x0][0x148] ;  /* 0x00005200ff077b82 */ /* 0x000ee20000000800 */
[----:B0-----:R-:W-:Y:S02]  /*0690*/  IMAD.MOV R14, RZ, RZ, -R0 ;  /* 0x000000ffff0e7224 */ /* 0x001fe400078e0a00 */
[----:B------:R-:W-:-:S02]  /*06a0*/  LEA.HI R8, R3, R152, RZ, 0x3 ;  /* 0x0000009803087211 */ /* 0x000fc400078f18ff */
[----:B--2---:R-:W-:Y:S02]  /*06b0*/  IMAD R3, R9, R14, UR8 ;  /* 0x0000000809037e24 */ /* 0x004fe4000f8e020e */
[----:B------:R-:W-:Y:S02]  /*06c0*/  LOP3.LUT R11, R8, 0xfffffff8, RZ, 0xc0, !PT ;  /* 0xfffffff8080b7812 */ /* 0x000fe400078ec0ff */
[----:B------:R-:W-:Y:S01]  /*06d0*/  SHF.R.S32.HI R9, RZ, 0x1f, R2 ;  /* 0x0000001fff097819 */ /* 0x000fe20000011402 */
[----:B-----5:R-:W-:Y:S02]  /*06e0*/  IMAD.MOV R24, RZ, RZ, -R10 ;  /* 0x000000ffff187224 */ /* 0x020fe400078e0a0a */
[----:B------:R-:W-:Y:S01]  /*06f0*/  IMAD.IADD R0, R152, 0x1, -R11 ;  /* 0x0000000198007824 */ /* 0x000fe200078e0a0b */
[----:B------:R-:W-:Y:S01]  /*0700*/  LEA.HI R9, R9, R2, RZ, 0x2 ;  /* 0x0000000209097211 */ /* 0x000fe200078f10ff */
[----:B-1----:R-:W-:Y:S01]  /*0710*/  @!UP0 ULEA UR6, UR7, UR6, 0x18 ;  /* 0x0000000607068291 */ /* 0x002fe2000f8ec03f */
[----:B------:R-:W-:-:S02]  /*0720*/  VOTEU.ALL UP0, P0 ;  /* 0x00000000003f7886 */ /* 0x000fc40000000000 */
[----:B------:R-:W-:Y:S02]  /*0730*/  LOP3.LUT R9, R9, 0xfffffffc, RZ, 0xc0, !PT ;  /* 0xfffffffc09097812 */ /* 0x000fe400078ec0ff */
[----:B------:R-:W-:Y:S02]  /*0740*/  ISETP.NE.AND P4, PT, R0, R3, PT ;  /* 0x000000030000720c */ /* 0x000fe40003f85270 */
[----:B------:R-:W-:Y:S01]  /*0750*/  LOP3.LUT P0, RZ, R6, 0x7, RZ, 0xc0, !PT ;  /* 0x0000000706ff7812 */ /* 0x000fe2000780c0ff */
[----:B------:R-:W-:Y:S02]  /*0760*/  IMAD.IADD R0, R2, 0x1, -R9 ;  /* 0x0000000102007824 */ /* 0x000fe400078e0a09 */
[----:B---3--:R-:W-:Y:S01]  /*0770*/  IMAD R9, R7, R24, R4 ;  /* 0x0000001807097224 */ /* 0x008fe200078e0204 */
[----:B------:R-:W-:Y:S01]  /*0780*/  ISETP.LT.U32.AND P0, PT, R152, 0x8, !P0 ;  /* 0x000000089800780c */ /* 0x000fe20004701070 */
[----:B------:R-:W-:Y:S01]  /*0790*/  VIADD R6, R5, 0xffffffff ;  /* 0xffffffff05067836 */ /* 0x000fe20000000000 */
[C---:B------:R-:W-:Y:S01]  /*07a0*/  ISETP.NE.AND P1, PT, R0.reuse, 0x3, PT ;  /* 0x000000030000780c */ /* 0x040fe20003f25270 */
[----:B------:R-:W0:Y:S02]  /*07b0*/  FENCE.VIEW.ASYNC.S ;  /* 0x00000000000073c6 */ /* 0x000e240000000000 */
[----:B0-----:R0:W1:Y:S01]  /*07c0*/  @!UP0 SYNCS.EXCH.64 URZ, [UR6+0xa0], UR4 ;  /* 0x0000a004063f85b2 */ /* 0x0010620008000100 */
[----:B------:R-:W-:-:S02]  /*07d0*/  ISETP.EQ.OR P1, PT, R0, RZ, !P1 ;  /* 0x000000ff0000720c */ /* 0x000fc40004f22670 */
[----:B------:R-:W-:Y:S02]  /*07e0*/  @P4 SHF.R.S32.HI R8, RZ, 0x3, R8 ;  /* 0x00000003ff084819 */ /* 0x000fe40000011408 */
[----:B------:R-:W-:Y:S02]  /*07f0*/  ISETP.EQ.AND P1, PT, R5, RZ, P1 ;  /* 0x000000ff0500720c */ /* 0x000fe40000f22270 */
[----:B------:R-:W-:Y:S02]  /*0800*/  @P4 ISETP.NE.AND P5, PT, R8, R9, PT ;  /* 0x000000090800420c */ /* 0x000fe40003fa5270 */
[----:B------:R-:W-:Y:S02]  /*0810*/  ISETP.GE.U32.AND P6, PT, R6, 0x2, PT ;  /* 0x000000020600780c */ /* 0x000fe40003fc6070 */
[----:B------:R-:W-:Y:S02]  /*0820*/  SEL R9, RZ, 0x1, !P0 ;  /* 0x00000001ff097807 */ /* 0x000fe40004000000 */
[----:B------:R-:W-:Y:S01]  /*0830*/  @P4 SEL R22, RZ, 0x1, P5 ;  /* 0x00000001ff164807 */ /* 0x000fe20002800000 */
[----:B------:R0:W2:Y:S01]  /*0840*/  @!UP1 SYNCS.EXCH.64 URZ, [UR6+0xa8], UR4 ;  /* 0x0000a804063f95b2 */ /* 0x0000a20008000100 */
[----:B------:R-:W-:Y:S01]  /*0850*/  SEL R19, RZ, 0x1, !P1 ;  /* 0x00000001ff137807 */ /* 0x000fe20004800000 */
[----:B------:R-:W-:Y:S01]  /*0860*/  NOP ;  /* 0x0000000000007918 */ /* 0x000fe20000000000 */
[----:B------:R-:W-:-:S02]  /*0870*/  LOP3.LUT R22, R22, R9, RZ, 0xc0, !PT ;  /* 0x0000000916167212 */ /* 0x000fc400078ec0ff */
[----:B------:R-:W-:Y:S01]  /*0880*/  SEL R19, R19, 0x2, P6 ;  /* 0x0000000213137807 */ /* 0x000fe20003000000 */
[----:B------:R-:W-:Y:S06]  /*0890*/  @!P2 BRA `(.L_x_4) ;  /* 0x000000000008a947 */ /* 0x000fec0003800000 */
[----:B-12-4-:R-:W-:Y:S01]  /*08a0*/  UCGABAR_ARV ;  /* 0x00000000000079c7 */ /* 0x016fe20008000000 */
[----:B------:R-:W-:Y:S05]  /*08b0*/  BRA `(.L_x_5) ;  /* 0x0000000000047947 */ /* 0x000fea0003800000 */
.L_x_4:
[----:B-12-4-:R-:W-:Y:S01]  /*08c0*/  NOP ;  /* 0x0000000000007918 */ /* 0x016fe20000000000 */
.L_x_5:
[----:B------:R-:W1:Y:S01]  /*08d0*/  LDC R2, c[0x0][0x65c] ;  /* 0x00019700ff027b82 */ /* 0x000e620000000800 */
[----:B------:R-:W-:Y:S02]  /*08e0*/  IMAD.U32 R8, RZ, RZ, UR8 ;  /* 0x00000008ff087e24 */ /* 0x000fe4000f8e00ff */
[----:B------:R-:W-:Y:S01]  /*08f0*/  IMAD.MOV.U32 R9, RZ, RZ, RZ ;  /* 0x000000ffff097224 */ /* 0x000fe200078e00ff */
[----:B-1----:R-:W-:-:S04]  /*0900*/  ISETP.NE.AND P1, PT, R2, 0x1, PT ;  /* 0x000000010200780c */ /* 0x002fc80003f25270 */
[----:B------:R-:W-:-:S09]  /*0910*/  P2R R5, PR, RZ, 0x2 ;  /* 0x00000002ff057803 */ /* 0x000fd20000000000 */
[----:B------:R-:W1:Y:S01]  /*0920*/  @P1 LDC R17, c[0x0][0x10] ;  /* 0x00000400ff111b82 */ /* 0x000e620000000800 */
[----:B------:R-:W-:Y:S01]  /*0930*/  @P1 IMAD.MOV.U32 R5, RZ, RZ, RZ ;  /* 0x000000ffff051224 */ /* 0x000fe200078e00ff */
[----:B------:R-:W-:-:S06]  /*0940*/  @P1 MOV R13, RZ ;  /* 0x000000ff000d1202 */ /* 0x000fcc0000000f00 */
[----:B------:R-:W2:Y:S01]  /*0950*/  @!P1 LDC R11, c[0x0][0xc] ;  /* 0x00000300ff0b9b82 */ /* 0x000ea20000000800 */
[----:B-1----:R-:W-:-:S04]  /*0960*/  @P1 IMAD.WIDE.U32 R16, R17, UR8, R4 ;  /* 0x0000000811101c25 */ /* 0x002fc8000f8e0004 */
[----:B------:R-:W-:Y:S02]  /*0970*/  @P1 IMAD.IADD R17, R17, 0x1, R13 ;  /* 0x0000000111111824 */ /* 0x000fe400078e020d */
[----:B--2---:R-:W-:-:S04]  /*0980*/  @!P1 IMAD.WIDE.U32 R8, R4, R11, R8 ;  /* 0x0000000b04089225 */ /* 0x004fc800078e0008 */
[----:B------:R-:W-:Y:S02]  /*0990*/  @!P1 IMAD.MOV.U32 R16, RZ, RZ, R8 ;  /* 0x000000ffff109224 */ /* 0x000fe400078e0008 */
[----:B------:R-:W-:Y:S01]  /*09a0*/  @!P1 IMAD.MOV.U32 R17, RZ, RZ, R9 ;  /* 0x000000ffff119224 */ /* 0x000fe200078e0009 */
[----:B------:R-:W-:Y:S06]  /*09b0*/  @!P2 BRA `(.L_x_6) ;  /* 0x00000000000ca947 */ /* 0x000fec0003800000 */
[----:B------:R-:W-:Y:S01]  /*09c0*/  UCGABAR_WAIT ;  /* 0x0000000000007dc7 */ /* 0x000fe20008000000 */
[----:B------:R-:W-:Y:S01]  /*09d0*/  CCTL.IVALL ;  /* 0x00000000ff00798f */ /* 0x000fe20002000000 */
[----:B------:R-:W-:Y:S05]  /*09e0*/  BRA `(.L_x_7) ;  /* 0x0000000000047947 */ /* 0x000fea0003800000 */
.L_x_6:
[----:B------:R-:W-:Y:S06]  /*09f0*/  BAR.SYNC.DEFER_BLOCKING 0x0 ;  /* 0x0000000000007b1d */ /* 0x000fec0000010000 */
.L_x_7:
[----:B------:R-:W-:Y:S05]  /*0a00*/  @!P3 BRA `(.L_x_8) ;  /* 0x000000a000c4b947 */ /* 0x000fea0003800000 */
[----:B------:R-:W-:-:S13]  /*0a10*/  ISETP.GT.U32.AND P0, PT, R6, 0x1, PT ;  /* 0x000000010600780c */ /* 0x000fda0003f04070 */
[----:B0-----:R-:W-:Y:S05]  /*0a20*/  @P0 EXIT ;  /* 0x000000000000094d */ /* 0x001fea0003800000 */
[----:B------:R-:W-:Y:S01]  /*0a30*/  ULDC.64 UR4, c[0x0][0x650] ;  /* 0x0001940000047ab9 */ /* 0x000fe20000000a00 */
[----:B------:R-:W-:Y:S01]  /*0a40*/  PRMT R0, RZ, 0x7610, R0 ;  /* 0x00007610ff007816 */ /* 0x000fe20000000000 */
[----:B------:R-:W-:Y:S01]  /*0a50*/  IMAD.MOV.U32 R153, RZ, RZ, -0x1 ;  /* 0xffffffffff997424 */ /* 0x000fe200078e00ff */
[----:B------:R-:W-:Y:S01]  /*0a60*/  ISETP.GE.U32.AND P0, PT, R16, UR4, PT ;  /* 0x0000000410007c0c */ /* 0x000fe2000bf06070 */
[----:B------:R-:W-:Y:S02]  /*0a70*/  IMAD.MOV.U32 R154, RZ, RZ, -0x1 ;  /* 0xffffffffff9a7424 */ /* 0x000fe400078e00ff */
[----:B------:R-:W-:Y:S01]  /*0a80*/  IMAD.MOV.U32 R23, RZ, RZ, -0x1 ;  /* 0xffffffffff177424 */ /* 0x000fe200078e00ff */
[----:B------:R-:W-:-:S13]  /*0a90*/  ISETP.GE.U32.AND.EX P0, PT, R17, UR5, PT, P0 ;  /* 0x0000000511007c0c */ /* 0x000fda000bf06100 */
[----:B------:R-:W-:Y:S05]  /*0aa0*/  @P0 BRA `(.L_x_9) ;  /* 0x00000004002c0947 */ /* 0x000fea0003800000 */
[----:B------:R-:W0:Y:S01]  /*0ab0*/  LDC.64 R20, c[0x0][0x628] ;  /* 0x00018a00ff147b82 */ /* 0x000e220000000a00 */
[----:B------:R-:W-:Y:S02]  /*0ac0*/  IMAD.MOV.U32 R8, RZ, RZ, R16 ;  /* 0x000000ffff087224 */ /* 0x000fe400078e0010 */
[----:B------:R-:W-:-:S05]  /*0ad0*/  IMAD.MOV.U32 R9, RZ, RZ, R17 ;  /* 0x000000ffff097224 */ /* 0x000fca00078e0011 */
[----:B------:R-:W1:Y:S08]  /*0ae0*/  LDC R0, c[0x0][0x630] ;  /* 0x00018c00ff007b82 */ /* 0x000e700000000800 */
[----:B------:R-:W2:Y:S01]  /*0af0*/  LDC.64 R26, c[0x0][0x620] ;  /* 0x00018800ff1a7b82 */ /* 0x000ea20000000a00 */
[----:B0-----:R-:W-:-:S04]  /*0b00*/  ISETP.NE.U32.AND P0, PT, R20, RZ, PT ;  /* 0x000000ff1400720c */ /* 0x001fc80003f05070 */
[----:B------:R-:W-:-:S13]  /*0b10*/  ISETP.NE.AND.EX P0, PT, R21, RZ, PT, P0 ;  /* 0x000000ff1500720c */ /* 0x000fda0003f05300 */
[----:B-12---:R-:W-:Y:S05]  /*0b20*/  @!P0 BRA `(.L_x_10) ;  /* 0x0000000000288947 */ /* 0x006fea0003800000 */
[----:B------:R-:W0:Y:S02]  /*0b30*/  LDC R13, c[0x0][0x634] ;  /* 0x00018d00ff0d7b82 */ /* 0x000e240000000800 */
[----:B0-----:R-:W-:-:S05]  /*0b40*/  IADD3 R13, P0, R16, R13, RZ ;  /* 0x0000000d100d7210 */ /* 0x001fca0007f1e0ff */
[----:B------:R-:W-:-:S04]  /*0b50*/  IMAD.X R15, RZ, RZ, R17, P0 ;  /* 0x000000ffff0f7224 */ /* 0x000fc800000e0611 */
[----:B------:R-:W-:-:S04]  /*0b60*/  IMAD.WIDE.U32 R8, R15, R20, RZ ;  /* 0x000000140f087225 */ /* 0x000fc800078e00ff */
[----:B------:R-:W-:-:S04]  /*0b70*/  IMAD.WIDE.U32 R10, P0, R13, R21, R8 ;  /* 0x000000150d0a7225 */ /* 0x000fc80007800008 */
[----:B------:R-:W-:-:S04]  /*0b80*/  IMAD.WIDE.U32 R8, R13, R20, RZ ;  /* 0x000000140d087225 */ /* 0x000fc800078e00ff */
[----:B------:R-:W-:Y:S01]  /*0b90*/  IMAD.X R13, RZ, RZ, RZ, P0 ;  /* 0x000000ffff0d7224 */ /* 0x000fe200000e06ff */
[----:B------:R-:W-:Y:S01]  /*0ba0*/  IADD3 RZ, P0, R9, R10, RZ ;  /* 0x0000000a09ff7210 */ /* 0x000fe20007f1e0ff */
[----:B------:R-:W-:-:S04]  /*0bb0*/  IMAD.MOV.U32 R12, RZ, RZ, R11 ;  /* 0x000000ffff0c7224 */ /* 0x000fc800078e000b */
[----:B------:R-:W-:-:S08]  /*0bc0*/  IMAD.WIDE.U32.X R8, R15, R21, R12, P0 ;  /* 0x000000150f087225 */ /* 0x000fd000000e040c */
.L_x_10:
[----:B------:R-:W0:Y:S01]  /*0bd0*/  LDC.64 R20, c[0x0][0x640] ;  /* 0x00019000ff147b82 */ /* 0x000e220000000a00 */
[--C-:B------:R-:W-:Y:S01]  /*0be0*/  SHF.R.U64 R28, R8, R0, R9.reuse ;  /* 0x00000000081c7219 */ /* 0x100fe20000001209 */
[----:B------:R-:W-:Y:S01]  /*0bf0*/  IMAD R30, R7, R24, R4 ;  /* 0x00000018071e7224 */ /* 0x000fe200078e0204 */
[----:B------:R-:W-:Y:S01]  /*0c00*/  SHF.R.U32.HI R0, RZ, R0, R9 ;  /* 0x00000000ff007219 */ /* 0x000fe20000011609 */
[----:B------:R-:W-:Y:S01]  /*0c10*/  IMAD.MOV.U32 R23, RZ, RZ, 0x1 ;  /* 0x00000001ff177424 */ /* 0x000fe200078e00ff */
[----:B------:R-:W-:-:S03]  /*0c20*/  IADD3 R5, P0, RZ, -R28, RZ ;  /* 0x8000001cff057210 */ /* 0x000fc60007f1e0ff */
[----:B------:R-:W1:Y:S02]  /*0c30*/  LDC R6, c[0x0][0x618] ;  /* 0x00018600ff067b82 */ /* 0x000e640000000800 */
[----:B------:R-:W-:-:S04]  /*0c40*/  IMAD.X R9, RZ, RZ, ~R0, P0 ;  /* 0x000000ffff097224 */ /* 0x000fc800000e0e00 */
[-C--:B------:R-:W-:Y:S02]  /*0c50*/  IMAD R0, R9, R26.reuse, RZ ;  /* 0x0000001a09007224 */ /* 0x080fe400078e02ff */
[----:B------:R-:W2:Y:S01]  /*0c60*/  LDC R11, c[0x0][0x608] ;  /* 0x00018200ff0b7b82 */ /* 0x000ea20000000800 */
[----:B------:R-:W-:-:S04]  /*0c70*/  IMAD.WIDE.U32 R8, R5, R26, R16 ;  /* 0x0000001a05087225 */ /* 0x000fc800078e0010 */
[----:B------:R-:W-:-:S03]  /*0c80*/  IMAD R5, R5, R27, R0 ;  /* 0x0000001b05057224 */ /* 0x000fc600078e0200 */
[----:B------:R-:W3:Y:S01]  /*0c90*/  LDC R12, c[0x0][0x658] ;  /* 0x00019600ff0c7b82 */ /* 0x000ee20000000800 */
[----:B0-----:R-:W-:Y:S02]  /*0ca0*/  ISETP.NE.U32.AND P0, PT, R20, RZ, PT ;  /* 0x000000ff1400720c */ /* 0x001fe40003f05070 */
[----:B------:R-:W-:Y:S01]  /*0cb0*/  IADD3 R5, R9, R5, RZ ;  /* 0x0000000509057210 */ /* 0x000fe20007ffe0ff */
[----:B------:R-:W-:Y:S01]  /*0cc0*/  IMAD.MOV.U32 R9, RZ, RZ, -0x1 ;  /* 0xffffffffff097424 */ /* 0x000fe200078e00ff */
[----:B------:R-:W-:-:S03]  /*0cd0*/  ISETP.NE.AND.EX P0, PT, R21, RZ, PT, P0 ;  /* 0x000000ff1500720c */ /* 0x000fc60003f05300 */
[----:B------:R-:W0:Y:S01]  /*0ce0*/  LDC R15, c[0x0][0x600] ;  /* 0x00018000ff0f7b82 */ /* 0x000e220000000800 */
[-CC-:B-1----:R-:W-:Y:S02]  /*0cf0*/  SHF.R.U64 R13, R8, R6.reuse, R5.reuse ;  /* 0x00000006080d7219 */ /* 0x182fe40000001205 */
[----:B------:R-:W-:-:S05]  /*0d00*/  SHF.R.U32.HI R0, RZ, R6, R5 ;  /* 0x00000006ff007219 */ /* 0x000fca0000011605 */
[----:B------:R-:W1:Y:S01]  /*0d10*/  LDC R14, c[0x0][0x648] ;  /* 0x00019200ff0e7b82 */ /* 0x000e620000000800 */
[-CC-:B--2---:R-:W-:Y:S02]  /*0d20*/  SHF.R.U64 R27, R13, R11.reuse, R0.reuse ;  /* 0x0000000b0d1b7219 */ /* 0x184fe40000001200 */
[----:B------:R-:W-:-:S05]  /*0d30*/  SHF.R.U32.HI R5, RZ, R11, R0 ;  /* 0x0000000bff057219 */ /* 0x000fca0000011600 */
[----:B------:R-:W2:Y:S01]  /*0d40*/  LDC R26, c[0x0][0x638] ;  /* 0x00018e00ff1a7b82 */ /* 0x000ea20000000800 */
[-CC-:B---3--:R-:W-:Y:S02]  /*0d50*/  SHF.R.U64 R24, R27, R12.reuse, R5.reuse ;  /* 0x0000000c1b187219 */ /* 0x188fe40000001205 */
[-C--:B------:R-:W-:Y:S02]  /*0d60*/  SHF.L.U32 R0, R9, R12.reuse, RZ ;  /* 0x0000000c09007219 */ /* 0x080fe400000006ff */
[----:B------:R-:W-:Y:S01]  /*0d70*/  SHF.R.U32.HI R5, RZ, R12, R5 ;  /* 0x0000000cff057219 */ /* 0x000fe20000011605 */
[----:B------:R-:W-:Y:S01]  /*0d80*/  IMAD.MOV.U32 R4, RZ, RZ, R24 ;  /* 0x000000ffff047224 */ /* 0x000fe200078e0018 */
[----:B------:R-:W-:Y:S01]  /*0d90*/  LOP3.LUT R10, RZ, R0, RZ, 0x33, !PT ;  /* 0x00000000ff0a7212 */ /* 0x000fe200078e33ff */
[----:B------:R-:W3:Y:S01]  /*0da0*/  LDC R25, c[0x0][0x610] ;  /* 0x00018400ff197b82 */ /* 0x000ee20000000800 */
[----:B------:R-:W-:Y:S05]  /*0db0*/  @!P0 BRA `(.L_x_11) ;  /* 0x0000000000288947 */ /* 0x000fea0003800000 */
[----:B------:R-:W4:Y:S02]  /*0dc0*/  LDC R9, c[0x0][0x64c] ;  /* 0x00019300ff097b82 */ /* 0x000f240000000800 */
[----:B----4-:R-:W-:-:S05]  /*0dd0*/  IADD3 R9, P0, R24, R9, RZ ;  /* 0x0000000918097210 */ /* 0x010fca0007f1e0ff */
        /* <DEDUP_REMOVED lines=8> */
.L_x_11:
[----:B-1----:R-:W-:Y:S01]  /*0e60*/  SHF.R.U64 R4, R4, R14, R5 ;  /* 0x0000000e04047219 */ /* 0x002fe20000001205 */
[----:B0-----:R-:W-:Y:S01]  /*0e70*/  VIADD R6, R15, 0xffffffff ;  /* 0xffffffff0f067836 */ /* 0x001fe20000000000 */
[----:B------:R-:W-:Y:S01]  /*0e80*/  SHF.L.U32 R0, R23, R12, RZ ;  /* 0x0000000c17007219 */ /* 0x000fe200000006ff */
[----:B------:R-:W-:Y:S01]  /*0e90*/  IMAD.MOV.U32 R23, RZ, RZ, R28 ;  /* 0x000000ffff177224 */ /* 0x000fe200078e001c */
[----:B------:R-:W-:Y:S01]  /*0ea0*/  LOP3.LUT R5, R27, R10, RZ, 0xc0, !PT ;  /* 0x0000000a1b057212 */ /* 0x000fe200078ec0ff */
[----:B------:R-:W-:Y:S01]  /*0eb0*/  IMAD.MOV R7, RZ, RZ, -R4 ;  /* 0x000000ffff077224 */ /* 0x000fe200078e0a04 */
[----:B------:R-:W-:Y:S02]  /*0ec0*/  SEL R3, R3, R30, !P1 ;  /* 0x0000001e03037207 */ /* 0x000fe40004800000 */
[----:B------:R-:W-:Y:S01]  /*0ed0*/  LOP3.LUT R6, R13, R6, RZ, 0xc0, !PT ;  /* 0x000000060d067212 */ /* 0x000fe200078ec0ff */
[----:B------:R-:W-:Y:S02]  /*0ee0*/  IMAD R4, R0, R4, R5 ;  /* 0x0000000400047224 */ /* 0x000fe400078e0205 */
[----:B--2---:R-:W-:-:S02]  /*0ef0*/  IMAD R0, R7, R26, R24 ;  /* 0x0000001a07007224 */ /* 0x004fc400078e0218 */
[----:B---3--:R-:W-:Y:S02]  /*0f00*/  IMAD R3, R4, R25, R3 ;  /* 0x0000001904037224 */ /* 0x008fe400078e0203 */
[----:B------:R-:W-:Y:S02]  /*0f10*/  IMAD.MOV.U32 R5, RZ, RZ, 0x1 ;  /* 0x00000001ff057424 */ /* 0x000fe400078e00ff */
[----:B------:R-:W-:-:S03]  /*0f20*/  IMAD R4, R0, R15, R6 ;  /* 0x0000000f00047224 */ /* 0x000fc600078e0206 */
[----:B------:R-:W-:Y:S02]  /*0f30*/  PRMT R0, R5, 0x7610, R0 ;  /* 0x0000761005007816 */ /* 0x000fe40000000000 */
[----:B------:R-:W-:Y:S02]  /*0f40*/  SEL R154, R4, R3, !P1 ;  /* 0x00000003049a7207 */ /* 0x000fe40004800000 */
[----:B------:R-:W-:-:S07]  /*0f50*/  SEL R153, R3, R4, !P1 ;  /* 0x0000000403997207 */ /* 0x000fce0004800000 */
.L_x_9:
[----:B------:R-:W-:-:S08]  /*0f60*/  NOP ;  /* 0x0000000000007918 */ /* 0x000fd00000000000 */
[----:B------:R-:W0:Y:S02]  /*0f70*/  USETMAXREG.TRY_ALLOC.CTAPOOL UP0, 0xe8 ;  /* 0x000000e8000079c8 */ /* 0x000e240008000600 */
[----:B0-----:R-:W-:-:S13]  /*0f80*/  PLOP3.LUT P0, PT, PT, PT, UP0, 0x80, 0x0 ;  /* 0x000000000000781c */ /* 0x001fda0003f0f008 */
[----:B------:R-:W-:Y:S05]  /*0f90*/  @!P0 BRA `(.L_x_9) ;  /* 0xfffffffc00f08947 */ /* 0x000fea000383ffff */
[----:B------:R-:W-:Y:S01]  /*0fa0*/  ULDC.64 UR4, c[0x0][0x598] ;  /* 0x0001660000047ab9 */ /* 0x000fe20000000a00 */
[----:B------:R-:W-:Y:S01]  /*0fb0*/  ULDC.64 UR36, c[0x0][0x208] ;  /* 0x0000820000247ab9 */ /* 0x000fe20000000a00 */
[----:B------:R-:W-:-:S04]  /*0fc0*/  ISETP.NE.U32.AND P0, PT, RZ, UR4, PT ;  /* 0x00000004ff007c0c */ /* 0x000fc8000bf05070 */
[----:B------:R-:W-:-:S13]  /*0fd0*/  ISETP.NE.AND.EX P0, PT, RZ, UR5, PT, P0 ;  /* 0x00000005ff007c0c */ /* 0x000fda000bf05300 */
[----:B------:R-:W-:Y:S05]  /*0fe0*/  @!P0 BRA `(.L_x_12) ;  /* 0x00000000001c8947 */ /* 0x000fea0003800000 */
[----:B------:R-:W0:Y:S02]  /*0ff0*/  LDC.64 R4, c[0x0][0x598] ;  /* 0x00016600ff047b82 */ /* 0x000e240000000a00 */
[----:B0-----:R-:W2:Y:S02]  /*1000*/  LDG.E.64 R4, desc[UR36][R4.64] ;  /* 0x0000002404047981 */ /* 0x001ea4000c1e1b00 */
[----:B--2---:R-:W-:-:S04]  /*1010*/  ISETP.NE.U32.AND P0, PT, R4, RZ, PT ;  /* 0x000000ff0400720c */ /* 0x004fc80003f05070 */
[----:B------:R-:W-:-:S13]  /*1020*/  ISETP.NE.AND.EX P0, PT, R5, RZ, PT, P0 ;  /* 0x000000ff0500720c */ /* 0x000fda0003f05300 */
[----:B------:R-:W-:Y:S05]  /*1030*/  @!P0 BRA `(.L_x_12) ;  /* 0x0000000000088947 */ /* 0x000fea0003800000 */
[----:B------:R0:W5:Y:S01]  /*1040*/  LD.E R155, desc[UR36][R4.64] ;  /* 0x00000024049b7980 */ /* 0x000162000c101900 */
[----:B------:R-:W-:Y:S05]  /*1050*/  BRA `(.L_x_13) ;  /* 0x0000000000247947 */ /* 0x000fea0003800000 */
.L_x_12:
[----:B------:R-:W-:Y:S02]  /*1060*/  ULDC.64 UR4, c[0x0][0x588] ;  /* 0x0001620000047ab9 */ /* 0x000fe40000000a00 */
[----:B------:R-:W-:-:S04]  /*1070*/  ISETP.NE.U32.AND P0, PT, RZ, UR4, PT ;  /* 0x00000004ff007c0c */ /* 0x000fc8000bf05070 */
[----:B------:R-:W-:-:S13]  /*1080*/  ISETP.NE.AND.EX P0, PT, RZ, UR5, PT, P0 ;  /* 0x00000005ff007c0c */ /* 0x000fda000bf05300 */
[----:B------:R-:W-:Y:S05]  /*1090*/  @!P0 BRA `(.L_x_14) ;  /* 0x00000000000c8947 */ /* 0x000fea0003800000 */
[----:B------:R-:W0:Y:S02]  /*10a0*/  LDC.64 R4, c[0x0][0x588] ;  /* 0x00016200ff047b82 */ /* 0x000e240000000a00 */
[----:B0-----:R1:W5:Y:S01]  /*10b0*/  LDG.E R155, desc[UR36][R4.64] ;  /* 0x00000024049b7981 */ /* 0x001362000c1e1900 */
[----:B------:R-:W-:Y:S05]  /*10c0*/  BRA `(.L_x_13) ;  /* 0x0000000000087947 */ /* 0x000fea0003800000 */
.L_x_14:
[----:B------:R-:W-:Y:S02]  /*10d0*/  ULDC UR4, c[0x0][0x580] ;  /* 0x0001600000047ab9 */ /* 0x000fe40000000800 */
[----:B------:R-:W-:-:S07]  /*10e0*/  IMAD.U32 R155, RZ, RZ, UR4 ;  /* 0x00000004ff9b7e24 */ /* 0x000fce000f8e00ff */
.L_x_13:
[----:B------:R-:W-:Y:S02]  /*10f0*/  ULDC.64 UR4, c[0x0][0x5a0] ;  /* 0x0001680000047ab9 */ /* 0x000fe40000000a00 */
[----:B------:R-:W-:-:S04]  /*1100*/  ISETP.NE.U32.AND P0, PT, RZ, UR4, PT ;  /* 0x00000004ff007c0c */ /* 0x000fc8000bf05070 */
[----:B------:R-:W-:-:S13]  /*1110*/  ISETP.NE.AND.EX P0, PT, RZ, UR5, PT, P0 ;  /* 0x00000005ff007c0c */ /* 0x000fda000bf05300 */
[----:B------:R-:W-:Y:S05]  /*1120*/  @!P0 BRA `(.L_x_15) ;  /* 0x00000000001c8947 */ /* 0x000fea0003800000 */
[----:B01----:R-:W0:Y:S02]  /*1130*/  LDC.64 R4, c[0x0][0x5a0] ;  /* 0x00016800ff047b82 */ /* 0x003e240000000a00 */
[----:B0-----:R-:W2:Y:S02]  /*1140*/  LDG.E.64 R4, desc[UR36][R4.64] ;  /* 0x0000002404047981 */ /* 0x001ea4000c1e1b00 */
[----:B--2---:R-:W-:-:S04]  /*1150*/  ISETP.NE.U32.AND P0, PT, R4, RZ, PT ;  /* 0x000000ff0400720c */ /* 0x004fc80003f05070 */
[----:B------:R-:W-:-:S13]  /*1160*/  ISETP.NE.AND.EX P0, PT, R5, RZ, PT, P0 ;  /* 0x000000ff0500720c */ /* 0x000fda0003f05300 */
[----:B------:R-:W-:Y:S05]  /*1170*/  @!P0 BRA `(.L_x_15) ;  /* 0x0000000000088947 */ /* 0x000fea0003800000 */
[----:B------:R0:W5:Y:S01]  /*1180*/  LD.E R156, desc[UR36][R4.64] ;  /* 0x00000024049c7980 */ /* 0x000162000c101900 */
[----:B------:R-:W-:Y:S05]  /*1190*/  BRA `(.L_x_16) ;  /* 0x0000000000247947 */ /* 0x000fea0003800000 */
.L_x_15:
[----:B------:R-:W-:Y:S02]  /*11a0*/  ULDC.64 UR4, c[0x0][0x590] ;  /* 0x0001640000047ab9 */ /* 0x000fe40000000a00 */
[----:B------:R-:W-:-:S04]  /*11b0*/  ISETP.NE.U32.AND P0, PT, RZ, UR4, PT ;  /* 0x00000004ff007c0c */ /* 0x000fc8000bf05070 */
[----:B------:R-:W-:-:S13]  /*11c0*/  ISETP.NE.AND.EX P0, PT, RZ, UR5, PT, P0 ;  /* 0x00000005ff007c0c */ /* 0x000fda000bf05300 */
[----:B------:R-:W-:Y:S05]  /*11d0*/  @!P0 BRA `(.L_x_17) ;  /* 0x00000000000c8947 */ /* 0x000fea0003800000 */
[----:B------:R-:W2:Y:S02]  /*11e0*/  LDC.64 R156, c[0x0][0x590] ;  /* 0x00016400ff9c7b82 */ /* 0x000ea40000000a00 */
[----:B--2---:R2:W5:Y:S01]  /*11f0*/  LDG.E R156, desc[UR36][R156.64] ;  /* 0x000000249c9c7981 */ /* 0x004562000c1e1900 */
[----:B------:R-:W-:Y:S05]  /*1200*/  BRA `(.L_x_16) ;  /* 0x0000000000087947 */ /* 0x000fea0003800000 */
.L_x_17:
[----:B------:R-:W-:Y:S02]  /*1210*/  ULDC UR4, c[0x0][0x584] ;  /* 0x0001610000047ab9 */ /* 0x000fe40000000800 */
[----:B------:R-:W-:-:S07]  /*1220*/  IMAD.U32 R156, RZ, RZ, UR4 ;  /* 0x00000004ff9c7e24 */ /* 0x000fce000f8e00ff */
.L_x_16:
[----:B------:R-:W-:-:S13]  /*1230*/  LOP3.LUT P0, RZ, R0, 0xff, RZ, 0xc0, !PT ;  /* 0x000000ff00ff7812 */ /* 0x000fda000780c0ff */
[----:B------:R-:W-:Y:S05]  /*1240*/  @!P0 EXIT ;  /* 0x000000000000894d */ /* 0x000fea0003800000 */
[----:B------:R-:W-:Y:S01]  /*1250*/  ULDC UR4, c[0x0][0x28c] ;  /* 0x0000a30000047ab9 */ /* 0x000fe20000000800 */
[----:B------:R-:W-:Y:S01]  /*1260*/  LOP3.LUT R166, R19, 0x1, RZ, 0xfc, !PT ;  /* 0x0000000113a67812 */ /* 0x000fe200078efcff */
[----:B------:R-:W-:Y:S01]  /*1270*/  UIADD3 UR4, UR4, 0x1f, URZ ;  /* 0x0000001f04047890 */ /* 0x000fe2000fffe03f */
[----:B------:R-:W-:Y:S01]  /*1280*/  UMOV UR38, URZ ;  /* 0x0000003f00267c82 */ /* 0x000fe20008000000 */
[----:B------:R-:W-:Y:S02]  /*1290*/  UMOV UR39, URZ ;  /* 0x0000003f00277c82 */ /* 0x000fe40008000000 */
[----:B------:R-:W-:-:S04]  /*12a0*/  USHF.R.S32.HI UR5, URZ, 0x1f, UR4 ;  /* 0x0000001f3f057899 */ /* 0x000fc80008011404 */
[----:B------:R-:W-:-:S04]  /*12b0*/  ULEA.HI UR5, UR5, UR4, URZ, 0x5 ;  /* 0x0000000405057291 */ /* 0x000fc8000f8f283f */
[----:B------:R-:W-:-:S12]  /*12c0*/  USHF.R.S32.HI UR40, URZ, 0x5, UR5 ;  /* 0x000000053f287899 */ /* 0x000fd80008011405 */
.L_x_291:
[----:B------:R-:W-:Y:S01]  /*12d0*/  LOP3.LUT R0, R18, 0x80, RZ, 0xc0, !PT ;  /* 0x0000008012007812 */ /* 0x000fe200078ec0ff */
[----:B---3--:R-:W3:Y:S01]  /*12e0*/  S2UR UR7, SR_CgaCtaId ;  /* 0x00000000000779c3 */ /* 0x008ee20000008800 */
[----:B------:R-:W-:Y:S02]  /*12f0*/  UMOV UR6, 0x400 ;  /* 0x0000040000067882 */ /* 0x000fe40000000000 */
[----:B------:R-:W-:-:S06]  /*1300*/  SHF.R.U32.HI R0, RZ, 0x7, R0 ;  /* 0x00000007ff007819 */ /* 0x000fcc0000011600 */
[----:B----4-:R-:W4:Y:S01]  /*1310*/  SHFL.IDX PT, R0, R0, RZ, 0x1f ;  /* 0x00001fff00007589 */ /* 0x010f2200000e0000 */
[----:B---3--:R-:W-:Y:S01]  /*1320*/  ULEA UR6, UR7, UR6, 0x18 ;  /* 0x0000000607067291 */ /* 0x008fe2000f8ec03f */
[----:B----4-:R-:W-:-:S13]  /*1330*/  R2UR UR4, R0 ;  /* 0x00000000000472ca */ /* 0x010fda00000e0000 */
[----:B------:R-:W-:-:S04]  /*1340*/  ULEA.HI UR5, UR4, UR4, URZ, 0x1 ;  /* 0x0000000404057291 */ /* 0x000fc8000f8f083f */
[----:B------:R-:W-:-:S04]  /*1350*/  ULOP3.LUT UR5, UR5, 0xffffe, URZ, 0xc0, !UPT ;  /* 0x000ffffe05057892 */ /* 0x000fc8000f8ec03f */
[----:B------:R-:W-:-:S03]  /*1360*/  UIADD3 UR5, UR4, -UR5, URZ ;  /* 0x8000000504057290 */ /* 0x000fc6000fffe03f */
[----:B------:R-:W-:Y:S01]  /*1370*/  ULDC UR4, c[0x0][0x28c] ;  /* 0x0000a30000047ab9 */ /* 0x000fe20000000800 */
[----:B------:R-:W-:Y:S01]  /*1380*/  ULEA UR5, UR5, UR6, 0xc ;  /* 0x0000000605057291 */ /* 0x000fe2000f8e603f */
[----:B------:R-:W-:-:S03]  /*1390*/  ISETP.LT.AND P0, PT, RZ, UR4, PT ;  /* 0x00000004ff007c0c */ /* 0x000fc6000bf01270 */
[----:B------:R-:W-:-:S04]  /*13a0*/  UIADD3 UR5, UR5, 0x180, URZ ;  /* 0x0000018005057890 */ /* 0x000fc8000fffe03f */
[----:B------:R-:W-:-:S04]  /*13b0*/  USHF.R.U32.HI UR5, URZ, 0x4, UR5 ;  /* 0x000000043f057899 */ /* 0x000fc80008011605 */
[----:B------:R-:W-:Y:S02]  /*13c0*/  ULOP3.LUT UR41, UR5, 0x3fff, URZ, 0xc0, !UPT ;  /* 0x00003fff05297892 */ /* 0x000fe4000f8ec03f */
[----:B-12---:R-:W-:Y:S10]  /*13d0*/  @P0 BRA `(.L_x_18) ;  /* 0x0000000000400947 */ /* 0x006ff40003800000 */
[----:B------:R-:W-:Y:S01]  /*13e0*/  MOV R0, 0x0 ;  /* 0x0000000000007802 */ /* 0x000fe20000000f00 */
[----:B------:R-:W-:Y:S01]  /*13f0*/  ULDC.64 UR4, c[0x4][0x68] ;  /* 0x01001a0000047ab9 */ /* 0x000fe20000000a00 */
[----:B------:R-:W-:Y:S01]  /*1400*/  ULDC.64 UR6, c[0x4][0x8] ;  /* 0x0100020000067ab9 */ /* 0x000fe20000000a00 */
[----:B01----:R-:W-:Y:S01]  /*1410*/  MOV R4, UR4 ;  /* 0x0000000400047c02 */ /* 0x003fe20008000f00 */
[----:B------:R0:W1:Y:S01]  /*1420*/  LDC.64 R14, c[0x4][R0] ;  /* 0x01000000000e7b82 */ /* 0x0000620000000a00 */
[----:B------:R-:W-:Y:S01]  /*1430*/  IMAD.U32 R5, RZ, RZ, UR5 ;  /* 0x00000005ff057e24 */ /* 0x000fe2000f8e00ff */
[----:B------:R-:W-:Y:S01]  /*1440*/  ULDC.64 UR4, c[0x4][0x70] ;  /* 0x01001c0000047ab9 */ /* 0x000fe20000000a00 */
[----:B------:R-:W-:Y:S02]  /*1450*/  IMAD.U32 R10, RZ, RZ, UR6 ;  /* 0x00000006ff0a7e24 */ /* 0x000fe4000f8e00ff */
[----:B------:R-:W-:Y:S02]  /*1460*/  IMAD.U32 R6, RZ, RZ, UR4 ;  /* 0x00000004ff067e24 */ /* 0x000fe4000f8e00ff */
[----:B------:R-:W-:-:S02]  /*1470*/  IMAD.U32 R7, RZ, RZ, UR5 ;  /* 0x00000005ff077e24 */ /* 0x000fc4000f8e00ff */
[----:B------:R-:W-:Y:S02]  /*1480*/  IMAD.U32 R11, RZ, RZ, UR7 ;  /* 0x00000007ff0b7e24 */ /* 0x000fe4000f8e00ff */
[----:B------:R-:W-:Y:S02]  /*1490*/  IMAD.MOV.U32 R8, RZ, RZ, 0x1e1 ;  /* 0x000001e1ff087424 */ /* 0x000fe400078e00ff */
[----:B------:R-:W-:Y:S02]  /*14a0*/  IMAD.MOV.U32 R12, RZ, RZ, 0x1 ;  /* 0x00000001ff0c7424 */ /* 0x000fe400078e00ff */
[----:B0-----:R-:W-:-:S07]  /*14b0*/  IMAD.MOV.U32 R13, RZ, RZ, RZ ;  /* 0x000000ffff0d7224 */ /* 0x001fce00078e00ff */
[----:B------:R-:W-:-:S07]  /*14c0*/  LEPC R20, `(.L_x_18) ;  /* 0x000000001014794e */ /* 0x000fce0000000000 */
[----:B-12--5:R-:W-:Y:S05]  /*14d0*/  CALL.ABS.NOINC R14 ;  /* 0x000000000e007343 */ /* 0x026fea0003c00000 */
.L_x_18:
[----:B------:R-:W-:-:S13]  /*14e0*/  ISETP.NE.AND P0, PT, R166, 0x3, PT ;  /* 0x00000003a600780c */ /* 0x000fda0003f05270 */
[----:B------:R-:W-:Y:S05]  /*14f0*/  @!P0 BRA `(.L_x_19) ;  /* 0x0000000000048947 */ /* 0x000fea0003800000 */
[----:B------:R-:W-:Y:S01]  /*1500*/  BPT.TRAP 0x1 ;  /* 0x000000040000795c */ /* 0x000fe20000300000 */
.L_x_19:
[----:B------:R-:W3:Y:S01]  /*1510*/  S2UR UR5, SR_CgaCtaId ;  /* 0x00000000000579c3 */ /* 0x000ee20000008800 */
[----:B------:R-:W-:Y:S01]  /*1520*/  UMOV UR4, 0x400 ;  /* 0x0000040000047882 */ /* 0x000fe20000000000 */
[----:B------:R-:W-:Y:S02]  /*1530*/  IMAD.U32 R0, RZ, RZ, UR38 ;  /* 0x00000026ff007e24 */ /* 0x000fe4000f8e00ff */
[----:B------:R-:W-:-:S03]  /*1540*/  IMAD.U32 R3, RZ, RZ, UR39 ;  /* 0x00000027ff037e24 */ /* 0x000fc6000f8e00ff */
[----:B------:R-:W-:Y:S01]  /*1550*/  SHF.L.U32 R0, R0, 0x1f, RZ ;  /* 0x0000001f00007819 */ /* 0x000fe200000006ff */
[----:B---3--:R-:W-:-:S06]  /*1560*/  ULEA UR4, UR5, UR4, 0x18 ;  /* 0x0000000405047291 */ /* 0x008fcc000f8ec03f */
[----:B------:R-:W-:-:S04]  /*1570*/  IMAD.U32 R6, RZ, RZ, UR4 ;  /* 0x00000004ff067e24 */ /* 0x000fc8000f8e00ff */
[----:B------:R-:W-:-:S04]  /*1580*/  IMAD R3, R3, 0x8, R6 ;  /* 0x0000000803037824 */ /* 0x000fc800078e0206 */
[----:B------:R3:W4:Y:S01]  /*1590*/  SYNCS.PHASECHK.TRANS64.TRYWAIT P1, [R3+URZ], R0 ;  /* 0x00000000030075a7 */ /* 0x000722000802017f */
[----:B------:R-:W-:Y:S05]  /*15a0*/  @!P0 BRA `(.L_x_20) ;  /* 0x0000000000048947 */ /* 0x000fea0003800000 */
[----:B------:R-:W-:Y:S01]  /*15b0*/  BPT.TRAP 0x1 ;  /* 0x000000040000795c */ /* 0x000fe20000300000 */
.L_x_20:
[----:B----4-:R-:W-:Y:S05]  /*15c0*/  @P1 BRA `(.L_x_21) ;  /* 0x0000000000081947 */ /* 0x010fea0003800000 */
[----:B------:R-:W4:Y:S02]  /*15d0*/  SYNCS.PHASECHK.TRANS64.TRYWAIT P1, [R3+URZ], R0 ;  /* 0x00000000030075a7 */ /* 0x000f24000802017f */
[----:B----4-:R-:W-:Y:S05]  /*15e0*/  @!P1 BRA `(.L_x_22) ;  /* 0x000000ac00ec9947 */ /* 0x010fea0003800000 */
.L_x_21:
[----:B------:R-:W-:-:S04]  /*15f0*/  UISETP.LT.AND UP0, UPT, UR40, 0x1, UPT ;  /* 0x000000012800788c */ /* 0x000fc8000bf01270 */
[----:B------:R-:W-:-:S06]  /*1600*/  USEL UR4, UR40, 0x1, UP0 ;  /* 0x0000000128047887 */ /* 0x000fcc0008000000 */
[----:B---34-:R-:W-:Y:S01]  /*1610*/  MOV R0, UR4 ;  /* 0x0000000400007c02 */ /* 0x018fe20008000f00 */
[----:B------:R-:W-:Y:S05]  /*1620*/  WARPSYNC.ALL ;  /* 0x0000000000007948 */ /* 0x000fea0003800000 */
[----:B------:R-:W-:-:S04]  /*1630*/  IADD3 R0, -R0, UR40, RZ ;  /* 0x0000002800007c10 */ /* 0x000fc8000fffe1ff */
[----:B------:R-:W-:Y:S02]  /*1640*/  ISETP.GE.AND P1, PT, R0, 0x1, PT ;  /* 0x000000010000780c */ /* 0x000fe40003f26270 */
[----:B------:R-:W-:Y:S01]  /*1650*/  R2UR UR4, R6 ;  /* 0x00000000060472ca */ /* 0x000fe200000e0000 */
[----:B------:R-:W-:Y:S01]  /*1660*/  WARPGROUP.ARRIVE ;  /* 0x00000000000079c5 */ /* 0x000fe20000000000 */
[----:B------:R-:W-:Y:S01]  /*1670*/  UMOV UR9, 0x80000020 ;  /* 0x8000002000097882 */ /* 0x000fe20000000000 */
[----:B------:R-:W-:-:S10]  /*1680*/  UMOV UR11, 0x80000020 ;  /* 0x80000020000b7882 */ /* 0x000fd40000000000 */
[----:B------:R-:W-:-:S04]  /*1690*/  UIADD3 UR4, UR4, 0x24180, URZ ;  /* 0x0002418004047890 */ /* 0x000fc8000fffe03f */
[----:B------:R-:W-:-:S04]  /*16a0*/  USHF.R.U32.HI UR4, URZ, 0x4, UR4 ;  /* 0x000000043f047899 */ /* 0x000fc80008011604 */
[----:B------:R-:W-:Y:S02]  /*16b0*/  ULOP3.LUT UR5, UR4, 0x3fff, URZ, 0xc0, !UPT ;  /* 0x00003fff04057892 */ /* 0x000fe4000f8ec03f */
[----:B------:R-:W-:Y:S02]  /*16c0*/  ULOP3.LUT UR4, UR41, 0x10000, URZ, 0xfc, !UPT ;  /* 0x0001000029047892 */ /* 0x000fe4000f8efc3f */
[----:B------:R-:W-:Y:S02]  /*16d0*/  ULOP3.LUT UR5, UR5, 0x10000, URZ, 0xfc, !UPT ;  /* 0x0001000005057892 */ /* 0x000fe4000f8efc3f */
[----:B------:R-:W-:Y:S02]  /*16e0*/  ULEA UR6, UR39, UR4, 0xa ;  /* 0x0000000427067291 */ /* 0x000fe4000f8e503f */
[----:B------:R-:W-:-:S05]  /*16f0*/  ULEA UR7, UR39, UR5, 0x9 ;  /* 0x0000000527077291 */ /* 0x000fca000f8e483f */
[----:B------:R-:W-:Y:S02]  /*1700*/  UMOV UR8, UR6 ;  /* 0x0000000600087c82 */ /* 0x000fe40008000000 */
[----:B------:R-:W-:Y:S02]  /*1710*/  UMOV UR10, UR7 ;  /* 0x00000007000a7c82 */ /* 0x000fe40008000000 */
[----:B------:R-:W-:Y:S01]  /*1720*/  HGMMA.64x128x16.F32.BF16 R88, gdesc[UR8], RZ, !UPT, gsb0 ;  /* 0x01e00000085879f0 */ /* 0x000fe2000c0018ff */
[----:B------:R-:W-:Y:S01]  /*1730*/  UIADD3 UR8, UR6, 0x200, URZ ;  /* 0x0000020006087890 */ /* 0x000fe2000fffe03f */
[----:B------:R-:W-:Y:S01]  /*1740*/  UMOV UR9, 0x80000020 ;  /* 0x8000002000097882 */ /* 0x000fe20000000000 */
[----:B------:R-:W-:Y:S02]  /*1750*/  WARPGROUP.DEPBAR.LE gsb0, 0x0 ;  /* 0x00008000000079c5 */ /* 0x000fe40000010000 */
[----:B------:R-:W-:-:S07]  /*1760*/  WARPGROUP.ARRIVE ;  /* 0x00000000000079c5 */ /* 0x000fce0000000000 */
[----:B------:R-:W-:Y:S01]  /*1770*/  HGMMA.64x128x16.F32.BF16 R24, gdesc[UR8], RZ, !UPT, gsb0 ;  /* 0x01e00000081879f0 */ /* 0x000fe2000c0018ff */
[----:B------:R-:W-:Y:S02]  /*1780*/  UIADD3 UR8, UR6, 0x2, URZ ;  /* 0x0000000206087890 */ /* 0x000fe4000fffe03f */
[----:B------:R-:W-:Y:S01]  /*1790*/  UIADD3 UR10, UR7, 0x2, URZ ;  /* 0x00000002070a7890 */ /* 0x000fe2000fffe03f */
[----:B------:R-:W-:Y:S01]  /*17a0*/  UMOV UR9, 0x80000020 ;  /* 0x8000002000097882 */ /* 0x000fe20000000000 */
[----:B------:R-:W-:Y:S01]  /*17b0*/  UMOV UR11, 0x80000020 ;  /* 0x80000020000b7882 */ /* 0x000fe20000000000 */
[----:B------:R-:W-:Y:S02]  /*17c0*/  WARPGROUP.DEPBAR.LE gsb0, 0x0 ;  /* 0x00008000000079c5 */ /* 0x000fe40000010000 */
[----:B------:R-:W-:-:S06]  /*17d0*/  WARPGROUP.ARRIVE ;  /* 0x00000000000079c5 */ /* 0x000fcc0000000000 */
[----:B------:R-:W-:Y:S01]  /*17e0*/  HGMMA.64x128x16.F32.BF16 R88, gdesc[UR8], R88, gsb0 ;  /* 0x01e00000085879f0 */ /* 0x000fe20008001858 */
[----:B------:R-:W-:Y:S01]  /*17f0*/  UIADD3 UR8, UR6, 0x202, URZ ;  /* 0x0000020206087890 */ /* 0x000fe2000fffe03f */
[----:B------:R-:W-:Y:S01]  /*1800*/  UMOV UR9, 0x80000020 ;  /* 0x8000002000097882 */ /* 0x000fe20000000000 */
[----:B------:R-:W-:Y:S02]  /*1810*/  WARPGROUP.DEPBAR.LE gsb0, 0x0 ;  /* 0x00008000000079c5 */ /* 0x000fe40000010000 */
[----:B------:R-:W-:-:S07]  /*1820*/  WARPGROUP.ARRIVE ;  /* 0x00000000000079c5 */ /* 0x000fce0000000000 */
[----:B------:R-:W-:Y:S03]  /*1830*/  HGMMA.64x128x16.F32.BF16 R24, gdesc[UR8], R24, gsb0 ;  /* 0x01e00000081879f0 */ /* 0x000fe60008001818 */
[----:B------:R-:W-:Y:S02]  /*1840*/  WARPGROUP.DEPBAR.LE gsb0, 0x0 ;  /* 0x00008000000079c5 */ /* 0x000fe40000010000 */
[----:B------:R-:W-:Y:S05]  /*1850*/  @!P1 BRA `(.L_x_23) ;  /* 0x0000000400149947 */ /* 0x000fea0003800000 */
[----:B------:R-:W-:Y:S02]  /*1860*/  UIADD3 UR6, UR39, 0x1, URZ ;  /* 0x0000000127067890 */ /* 0x000fe4000fffe03f */
[----:B------:R-:W-:Y:S02]  /*1870*/  IMAD.U32 R3, RZ, RZ, UR39 ;  /* 0x00000027ff037e24 */ /* 0x000fe4000f8e00ff */
[----:B------:R-:W-:-:S04]  /*1880*/  UISETP.NE.AND UP0, UPT, UR6, 0x9, UPT ;  /* 0x000000090600788c */ /* 0x000fc8000bf05270 */
[----:B------:R-:W-:Y:S02]  /*1890*/  USEL UR7, URZ, 0x1, UP0 ;  /* 0x000000013f077887 */ /* 0x000fe40008000000 */
[----:B------:R-:W-:Y:S02]  /*18a0*/  USEL UR6, UR6, URZ, UP0 ;  /* 0x0000003f06067287 */ /* 0x000fe40008000000 */
[----:B------:R-:W-:-:S06]  /*18b0*/  ULOP3.LUT UR7, UR38, UR7, URZ, 0x3c, !UPT ;  /* 0x0000000726077292 */ /* 0x000fcc000f8e3c3f */
[----:B------:R-:W-:-:S07]  /*18c0*/  IMAD.U32 R7, RZ, RZ, UR7 ;  /* 0x00000007ff077e24 */ /* 0x000fce000f8e00ff */
.L_x_30:
[----:B------:R-:W-:Y:S05]  /*18d0*/  @!P0 BRA `(.L_x_24) ;  /* 0x0000000000048947 */ /* 0x000fea0003800000 */
[----:B------:R-:W-:Y:S01]  /*18e0*/  BPT.TRAP 0x1 ;  /* 0x000000040000795c */ /* 0x000fe20000300000 */
.L_x_24:
[----:B------:R-:W3:Y:S01]  /*18f0*/  S2UR UR8, SR_CgaCtaId ;  /* 0x00000000000879c3 */ /* 0x000ee20000008800 */
[----:B------:R-:W-:Y:S01]  /*1900*/  UMOV UR7, 0x400 ;  /* 0x0000040000077882 */ /* 0x000fe20000000000 */
[----:B01----:R-:W-:Y:S01]  /*1910*/  IMAD.U32 R5, RZ, RZ, UR6 ;  /* 0x00000006ff057e24 */ /* 0x003fe2000f8e00ff */
[----:B------:R-:W-:Y:S01]  /*1920*/  SHF.L.U32 R4, R7, 0x1f, RZ ;  /* 0x0000001f07047819 */ /* 0x000fe200000006ff */
[----:B---3--:R-:W-:-:S06]  /*1930*/  ULEA UR7, UR8, UR7, 0x18 ;  /* 0x0000000708077291 */ /* 0x008fcc000f8ec03f */
[----:B------:R-:W-:-:S04]  /*1940*/  IMAD.U32 R6, RZ, RZ, UR7 ;  /* 0x00000007ff067e24 */ /* 0x000fc8000f8e00ff */
[----:B------:R-:W-:-:S04]  /*1950*/  IMAD R5, R5, 0x8, R6 ;  /* 0x0000000805057824 */ /* 0x000fc800078e0206 */
[----:B------:R0:W1:Y:S01]  /*1960*/  SYNCS.PHASECHK.TRANS64.TRYWAIT P1, [R5+URZ], R4 ;  /* 0x00000004050075a7 */ /* 0x000062000802017f */
[----:B------:R-:W-:Y:S05]  /*1970*/  @!P0 BRA `(.L_x_25) ;  /* 0x0000000000048947 */ /* 0x000fea0003800000 */
[----:B------:R-:W-:Y:S01]  /*1980*/  BPT.TRAP 0x1 ;  /* 0x000000040000795c */ /* 0x000fe20000300000 */
.L_x_25:
[----:B-1----:R-:W-:Y:S05]  /*1990*/  @P1 BRA `(.L_x_26) ;  /* 0x0000000000081947 */ /* 0x002fea0003800000 */
[----:B------:R-:W1:Y:S02]  /*19a0*/  SYNCS.PHASECHK.TRANS64.TRYWAIT P1, [R5+URZ], R4 ;  /* 0x00000004050075a7 */ /* 0x000e64000802017f */
[----:B-1----:R-:W-:Y:S05]  /*19b0*/  @!P1 BRA `(.L_x_27) ;  /* 0x000000ac000c9947 */ /* 0x002fea0003800000 */
.L_x_26:
[----:B------:R-:W-:Y:S01]  /*19c0*/  ULEA UR7, UR6, UR4, 0xa ;  /* 0x0000000406077291 */ /* 0x000fe2000f8e503f */
[----:B------:R-:W-:Y:S01]  /*19d0*/  WARPGROUP.ARRIVE ;  /* 0x00000000000079c5 */ /* 0x000fe20000000000 */
[----:B------:R-:W-:Y:S01]  /*19e0*/  ULEA UR12, UR6, UR5, 0x9 ;  /* 0x00000005060c7291 */ /* 0x000fe2000f8e483f */
[----:B------:R-:W-:Y:S01]  /*19f0*/  UMOV UR9, 0x80000020 ;  /* 0x8000002000097882 */ /* 0x000fe20000000000 */
[----:B------:R-:W-:-:S03]  /*1a00*/  UMOV UR11, 0x80000020 ;  /* 0x80000020000b7882 */ /* 0x000fc60000000000 */
[----:B------:R-:W-:Y:S02]  /*1a10*/  UMOV UR8, UR7 ;  /* 0x0000000700087c82 */ /* 0x000fe40008000000 */
[----:B------:R-:W-:Y:S02]  /*1a20*/  UMOV UR10, UR12 ;  /* 0x0000000c000a7c82 */ /* 0x000fe40008000000 */
[----:B------:R-:W-:Y:S01]  /*1a30*/  HGMMA.64x128x16.F32.BF16 R88, gdesc[UR8], R88, gsb0 ;  /* 0x01e00000085879f0 */ /* 0x000fe20008001858 */
[----:B------:R-:W-:Y:S01]  /*1a40*/  UIADD3 UR8, UR7, 0x200, URZ ;  /* 0x0000020007087890 */ /* 0x000fe2000fffe03f */
[----:B------:R-:W-:Y:S01]  /*1a50*/  UMOV UR9, 0x80000020 ;  /* 0x8000002000097882 */ /* 0x000fe20000000000 */
[----:B------:R-:W-:Y:S02]  /*1a60*/  WARPGROUP.DEPBAR.LE gsb0, 0x0 ;  /* 0x00008000000079c5 */ /* 0x000fe40000010000 */
[----:B------:R-:W-:-:S07]  /*1a70*/  WARPGROUP.ARRIVE ;  /* 0x00000000000079c5 */ /* 0x000fce0000000000 */
[----:B------:R-:W-:Y:S01]  /*1a80*/  HGMMA.64x128x16.F32.BF16 R24, gdesc[UR8], R24, gsb0 ;  /* 0x01e00000081879f0 */ /* 0x000fe20008001818 */
        /* <DEDUP_REMOVED lines=14> */
[----:B------:R-:W-:Y:S01]  /*1b70*/  BPT.TRAP 0x1 ;  /* 0x000000040000795c */ /* 0x000fe20000300000 */
.L_x_28:
[----:B------:R-:W-:-:S13]  /*1b80*/  ISETP.NE.AND P1, PT, R22, RZ, PT ;  /* 0x000000ff1600720c */ /* 0x000fda0003f25270 */
[----:B01----:R-:W-:-:S04]  /*1b90*/  @P1 IMAD R4, R3, 0x8, R6 ;  /* 0x0000000803041824 */ /* 0x003fc800078e0206 */
[----:B------:R-:W-:-:S05]  /*1ba0*/  @P1 VIADD R5, R4, 0x48 ;  /* 0x0000004804051836 */ /* 0x000fca0000000000 */
[----:B------:R-:W-:-:S04]  /*1bb0*/  @P1 PRMT R5, R152, 0x654, R5 ;  /* 0x0000065498051816 */ /* 0x000fc80000000005 */
[----:B------:R0:W-:Y:S01]  /*1bc0*/  @P1 SYNCS.ARRIVE.TRANS64.RED.A1T0 RZ, [R5+URZ], RZ ;  /* 0x000000ff05ff19a7 */ /* 0x0001e2000810043f */
[----:B------:R-:W-:-:S13]  /*1bd0*/  ISETP.GT.U32.AND P1, PT, R19, 0x1, PT ;  /* 0x000000011300780c */ /* 0x000fda0003f24070 */
[----:B0-----:R-:W-:Y:S05]  /*1be0*/  @P1 BRA `(.L_x_29) ;  /* 0x0000000000041947 */ /* 0x001fea0003800000 */
[----:B------:R-:W-:Y:S01]  /*1bf0*/  BPT.TRAP 0x1 ;  /* 0x000000040000795c */ /* 0x000fe20000300000 */
.L_x_29:
[----:B------:R-:W-:Y:S01]  /*1c00*/  UIADD3 UR6, UR6, 0x1, URZ ;  /* 0x0000000106067890 */ /* 0x000fe2000fffe03f */
[C---:B------:R-:W-:Y:S01]  /*1c10*/  ISETP.GT.AND P2, PT, R0.reuse, 0x1, PT ;  /* 0x000000010000780c */ /* 0x040fe20003f44270 */
[----:B------:R-:W-:Y:S02]  /*1c20*/  VIADD R3, R3, 0x1 ;  /* 0x0000000103037836 */ /* 0x000fe40000000000 */
[----:B------:R-:W-:Y:S01]  /*1c30*/  UISETP.NE.AND UP0, UPT, UR6, 0x9, UPT ;  /* 0x000000090600788c */ /* 0x000fe2000bf05270 */
[----:B------:R-:W-:Y:S02]  /*1c40*/  VIADD R0, R0, 0xffffffff ;  /* 0xffffffff00007836 */ /* 0x000fe40000000000 */
[C---:B------:R-:W-:Y:S01]  /*1c50*/  ISETP.NE.AND P1, PT, R3.reuse, 0x9, PT ;  /* 0x000000090300780c */ /* 0x040fe20003f25270 */
[----:B------:R-:W-:Y:S02]  /*1c60*/  USEL UR7, URZ, 0x1, UP0 ;  /* 0x000000013f077887 */ /* 0x000fe40008000000 */
[----:B------:R-:W-:Y:S01]  /*1c70*/  USEL UR6, UR6, URZ, UP0 ;  /* 0x0000003f06067287 */ /* 0x000fe20008000000 */
[----:B------:R-:W-:-:S03]  /*1c80*/  SEL R3, R3, RZ, P1 ;  /* 0x000000ff03037207 */ /* 0x000fc60000800000 */
[----:B------:R-:W-:Y:S01]  /*1c90*/  LOP3.LUT R7, R7, UR7, RZ, 0x3c, !PT ;  /* 0x0000000707077c12 */ /* 0x000fe2000f8e3cff */
[----:B------:R-:W-:Y:S07]  /*1ca0*/  @P2 BRA `(.L_x_30) ;  /* 0xfffffffc00082947 */ /* 0x000fee000383ffff */
.L_x_23:
[----:B------:R-:W3:Y:S02]  /*1cb0*/  LDC R0, c[0x0][0x28c] ;  /* 0x0000a300ff007b82 */ /* 0x000ee40000000800 */
[----:B---3--:R-:W-:-:S13]  /*1cc0*/  ISETP.GE.AND P1, PT, R0, 0x1, PT ;  /* 0x000000010000780c */ /* 0x008fda0003f26270 */
[----:B------:R-:W-:Y:S05]  /*1cd0*/  @!P1 BRA `(.L_x_31) ;  /* 0x0000000000509947 */ /* 0x000fea0003800000 */
[----:B------:R-:W-:Y:S05]  /*1ce0*/  @!P0 BRA `(.L_x_32) ;  /* 0x0000000000048947 */ /* 0x000fea0003800000 */
[----:B------:R-:W-:Y:S01]  /*1cf0*/  BPT.TRAP 0x1 ;  /* 0x000000040000795c */ /* 0x000fe20000300000 */
.L_x_32:
[----:B------:R-:W-:Y:S01]  /*1d00*/  ISETP.NE.AND P0, PT, R22, RZ, PT ;  /* 0x000000ff1600720c */ /* 0x000fe20003f05270 */
[----:B------:R-:W-:Y:S01]  /*1d10*/  BSSY B0, `(.L_x_33) ;  /* 0x000000e000007945 */ /* 0x000fe20003800000 */
[----:B------:R-:W-:-:S11]  /*1d20*/  ISETP.GT.U32.AND P1, PT, R19, 0x1, PT ;  /* 0x000000011300780c */ /* 0x000fd60003f24070 */
[----:B------:R-:W-:Y:S05]  /*1d30*/  @!P0 BRA `(.L_x_34) ;  /* 0x00000000002c8947 */ /* 0x000fea0003800000 */
[----:B------:R-:W-:-:S04]  /*1d40*/  UISETP.LT.AND UP0, UPT, UR40, 0x1, UPT ;  /* 0x000000012800788c */ /* 0x000fc8000bf01270 */
[----:B------:R-:W-:-:S04]  /*1d50*/  USEL UR6, UR40, 0x1, UP0 ;  /* 0x0000000128067887 */ /* 0x000fc80008000000 */
[----:B------:R-:W-:-:S04]  /*1d60*/  UIADD3 UR6, UR39, UR40, -UR6 ;  /* 0x0000002827067290 */ /* 0x000fc8000fffe806 */
[----:B------:R-:W-:-:S04]  /*1d70*/  UIMAD.WIDE.U32 UR4, UR6, 0x38e38e39, URZ ;  /* 0x38e38e39060478a5 */ /* 0x000fc8000f8e003f */
[----:B------:R-:W-:-:S04]  /*1d80*/  USHF.R.U32.HI UR4, URZ, 0x1, UR5 ;  /* 0x000000013f047899 */ /* 0x000fc80008011605 */
[----:B------:R-:W-:-:S06]  /*1d90*/  UIMAD UR6, UR4, -0x9, UR6 ;  /* 0xfffffff7040678a4 */ /* 0x000fcc000f8e0206 */
[----:B------:R-:W-:-:S04]  /*1da0*/  IMAD.U32 R3, RZ, RZ, UR6 ;  /* 0x00000006ff037e24 */ /* 0x000fc8000f8e00ff */
[----:B------:R-:W-:-:S04]  /*1db0*/  IMAD R0, R3, 0x8, R6 ;  /* 0x0000000803007824 */ /* 0x000fc800078e0206 */
[----:B------:R-:W-:-:S05]  /*1dc0*/  VIADD R3, R0, 0x48 ;  /* 0x0000004800037836 */ /* 0x000fca0000000000 */
[----:B------:R-:W-:-:S04]  /*1dd0*/  PRMT R3, R152, 0x654, R3 ;  /* 0x0000065498037816 */ /* 0x000fc80000000003 */
[----:B------:R3:W-:Y:S03]  /*1de0*/  SYNCS.ARRIVE.TRANS64.RED.A1T0 RZ, [R3+URZ], RZ ;  /* 0x000000ff03ff79a7 */ /* 0x0007e6000810043f */
.L_x_34:
[----:B------:R-:W-:Y:S05]  /*1df0*/  BSYNC B0 ;  /* 0x0000000000007941 */ /* 0x000fea0003800000 */
.L_x_33:
[----:B------:R-:W-:Y:S05]  /*1e00*/  @P1 BRA `(.L_x_31) ;  /* 0x0000000000041947 */ /* 0x000fea0003800000 */
[----:B------:R-:W-:Y:S01]  /*1e10*/  BPT.TRAP 0x1 ;  /* 0x000000040000795c */ /* 0x000fe20000300000 */
.L_x_31:
[----:B------:R-:W4:Y:S01]  /*1e20*/  LDC R6, c[0x0][0x288] ;  /* 0x0000a200ff067b82 */ /* 0x000f220000000800 */
[--C-:B------:R-:W-:Y:S01]  /*1e30*/  SHF.R.U32.HI R0, RZ, 0x2, R18.reuse ;  /* 0x00000002ff007819 */ /* 0x100fe20000011612 */
[----:B------:R-:W-:Y:S01]  /*1e40*/  IMAD.SHL.U32 R13, R154, 0x80, RZ ;  /* 0x000000809a0d7824 */ /* 0x000fe200078e00ff */
[----:B01----:R-:W-:Y:S01]  /*1e50*/  SHF.R.U32.HI R5, RZ, 0x7, R18 ;  /* 0x00000007ff057819 */ /* 0x003fe20000011612 */
[----:B------:R-:W-:Y:S01]  /*1e60*/  UIADD3 UR39, UR40, UR39, URZ ;  /* 0x0000002728277290 */ /* 0x000fe2000fffe03f */
[----:B------:R-:W-:Y:S01]  /*1e70*/  LOP3.LUT R4, R18, 0x60, RZ, 0xc0, !PT ;  /* 0x0000006012047812 */ /* 0x000fe200078ec0ff */
[----:B------:R-:W-:Y:S01]  /*1e80*/  ULDC UR7, c[0x0][0x284] ;  /* 0x0000a10000077ab9 */ /* 0x000fe20000000800 */
[----:B---3--:R-:W-:Y:S01]  /*1e90*/  LOP3.LUT R3, R0, 0x7, RZ, 0xc0, !PT ;  /* 0x0000000700037812 */ /* 0x008fe200078ec0ff */
[----:B------:R-:W-:Y:S01]  /*1ea0*/  UISETP.GT.U32.AND UP0, UPT, UR39, 0x8, UPT ;  /* 0x000000082700788c */ /* 0x000fe2000bf04070 */
[----:B------:R-:W-:Y:S01]  /*1eb0*/  LOP3.LUT R0, R5, 0x1, RZ, 0xc0, !PT ;  /* 0x0000000105007812 */ /* 0x000fe200078ec0ff */
[----:B------:R-:W-:Y:S01]  /*1ec0*/  UISETP.GE.U32.AND UP1, UPT, UR40, 0x9, UPT ;  /* 0x000000092800788c */ /* 0x000fe2000bf26070 */
[----:B------:R-:W-:Y:S01]  /*1ed0*/  SHF.R.U32.HI R10, RZ, 0x1, R4 ;  /* 0x00000001ff0a7819 */ /* 0x000fe20000011604 */
[----:B------:R-:W-:Y:S01]  /*1ee0*/  UISETP.LT.U32.AND UP0, UPT, UR40, 0x9, UP0 ;  /* 0x000000092800788c */ /* 0x000fe20008701070 */
[----:B------:R-:W-:Y:S01]  /*1ef0*/  SHF.L.U32 R8, R0, 0x6, RZ ;  /* 0x0000000600087819 */ /* 0x000fe200000006ff */
[----:B------:R-:W-:Y:S01]  /*1f00*/  ULDC.64 UR8, c[0x0][0x5d0] ;  /* 0x0001740000087ab9 */ /* 0x000fe20000000a00 */
[--C-:B------:R-:W-:Y:S01]  /*1f10*/  IADD3 R5, RZ, -R10, -R3.reuse ;  /* 0x8000000aff057210 */ /* 0x100fe20007ffe803 */
[----:B------:R-:W-:Y:S01]  /*1f20*/  UIMAD.WIDE.U32 UR4, UR39, 0x38e38e39, URZ ;  /* 0x38e38e39270478a5 */ /* 0x000fe2000f8e003f */
[----:B------:R-:W-:Y:S01]  /*1f30*/  LOP3.LUT R4, R18, 0x3, RZ, 0xc0, !PT ;  /* 0x0000000312047812 */ /* 0x000fe200078ec0ff */
[----:B------:R-:W-:Y:S01]  /*1f40*/  USEL UR6, URZ, 0x1, !UP0 ;  /* 0x000000013f067887 */ /* 0x000fe2000c000000 */
[----:B--2---:R-:W-:Y:S01]  /*1f50*/  LOP3.LUT R157, R8, 0x40, R3, 0xe2, !PT ;  /* 0x00000040089d7812 */ /* 0x004fe200078ee203 */
[----:B------:R-:W-:Y:S01]  /*1f60*/  IMAD R3, R0, -0x40, R5 ;  /* 0xffffffc000037824 */ /* 0x000fe200078e0205 */
[----:B------:R-:W-:Y:S01]  /*1f70*/  SHF.R.S32.HI R21, RZ, 0x1f, R23 ;  /* 0x0000001fff157819 */ /* 0x000fe20000011417 */
[----:B------:R-:W-:Y:S01]  /*1f80*/  IMAD.SHL.U32 R0, R153, 0x100, RZ ;  /* 0x0000010099007824 */ /* 0x000fe200078e00ff */
[----:B------:R-:W-:Y:S01]  /*1f90*/  USHF.R.U32.HI UR4, URZ, 0x1, UR5 ;  /* 0x000000013f047899 */ /* 0x000fe20008011605 */
[----:B----4-:R-:W-:Y:S01]  /*1fa0*/  IMAD R12, R4, -0x2, R6 ;  /* 0xfffffffe040c7824 */ /* 0x010fe200078e0206 */
[----:B------:R-:W-:Y:S01]  /*1fb0*/  ISETP.GE.AND P0, PT, R13, R6, PT ;  /* 0x000000060d00720c */ /* 0x000fe20003f06270 */
[----:B------:R-:W-:Y:S01]  /*1fc0*/  IMAD.SHL.U32 R6, R18, 0x2, RZ ;  /* 0x0000000212067824 */ /* 0x000fe200078e00ff */
[----:B------:R-:W-:Y:S01]  /*1fd0*/  ULOP3.LUT UR38, UR38, UR6, URZ, 0x3c, !UPT ;  /* 0x0000000626267292 */ /* 0x000fe2000f8e3c3f */
[----:B------:R-:W-:Y:S01]  /*1fe0*/  IMAD R4, R21, UR8, RZ ;  /* 0x0000000815047c24 */ /* 0x000fe2000f8e02ff */
[C---:B------:R-:W-:Y:S01]  /*1ff0*/  ISETP.GE.OR P0, PT, R0.reuse, UR7, P0 ;  /* 0x0000000700007c0c */ /* 0x040fe20008706670 */
[----:B------:R-:W-:Y:S01]  /*2000*/  IMAD.WIDE R8, R153, 0x100, RZ ;  /* 0x0000010099087825 */ /* 0x000fe200078e02ff */
[----:B------:R-:W-:Y:S01]  /*2010*/  LOP3.LUT R6, R13, 0x6, R6, 0xf8, !PT ;  /* 0x000000060d067812 */ /* 0x000fe200078ef806 */
[----:B------:R-:W-:Y:S01]  /*2020*/  UIMAD UR39, UR4, -0x9, UR39 ;  /* 0xfffffff7042778a4 */ /* 0x000fe2000f8e0227 */
[----:B------:R-:W-:Y:S01]  /*2030*/  IADD3 R3, -R0, UR7, R3 ;  /* 0x0000000700037c10 */ /* 0x000fe2000fffe103 */
[----:B------:R-:W-:Y:S01]  /*2040*/  IMAD R11, R23, UR9, R4 ;  /* 0x00000009170b7c24 */ /* 0x000fe2000f8e0204 */
[----:B------:R-:W-:Y:S01]  /*2050*/  SHF.R.S32.HI R7, RZ, 0x1f, R6 ;  /* 0x0000001fff077819 */ /* 0x000fe20000011406 */
[----:B------:R-:W-:Y:S01]  /*2060*/  @UP1 ULOP3.LUT UR38, UR38, 0x1, UR4, 0x78, !UPT ;  /* 0x0000000126261892 */ /* 0x000fe2000f8e7804 */
[----:B------:R-:W-:Y:S01]  /*2070*/  LOP3.LUT R157, R8, R157, R10, 0xfe, !PT ;  /* 0x0000009d089d7212 */ /* 0x000fe200078efe0a */
[----:B------:R-:W-:-:S02]  /*2080*/  IMAD.IADD R0, R12, 0x1, -R13 ;  /* 0x000000010c007824 */ /* 0x000fc400078e0a0d */
[----:B------:R-:W-:-:S04]  /*2090*/  IMAD.WIDE.U32 R4, R23, UR8, R6 ;  /* 0x0000000817047c25 */ /* 0x000fc8000f8e0006 */
[----:B------:R-:W-:Y:S02]  /*20a0*/  IMAD.IADD R11, R5, 0x1, R11 ;  /* 0x00000001050b7824 */ /* 0x000fe400078e020b */
[----:B------:R-:W-:Y:S02]  /*20b0*/  IMAD.MOV.U32 R153, RZ, RZ, -0x1 ;  /* 0xffffffffff997424 */ /* 0x000fe400078e00ff */
[----:B------:R-:W-:Y:S01]  /*20c0*/  IMAD.MOV.U32 R10, RZ, RZ, R4 ;  /* 0x000000ffff0a7224 */ /* 0x000fe200078e0004 */
[----:B------:R-:W-:Y:S06]  /*20d0*/  @P0 BRA `(.L_x_35) ;  /* 0x0000008400680947 */ /* 0x000fec0003800000 */
[----:B------:R-:W0:Y:S01]  /*20e0*/  LDC.64 R4, c[0x0][0x5c8] ;  /* 0x00017200ff047b82 */ /* 0x000e220000000a00 */
[----:B-----5:R-:W-:Y:S01]  /*20f0*/  FSETP.NEU.AND P0, PT, R156, RZ, PT ;  /* 0x000000ff9c00720b */ /* 0x020fe20003f0d000 */
[----:B------:R-:W-:Y:S01]  /*2100*/  BSSY B0, `(.L_x_35) ;  /* 0x0000857000007945 */ /* 0x000fe20003800000 */
[----:B------:R-:W-:-:S04]  /*2110*/  ISETP.GT.AND P3, PT, R3, RZ, PT ;  /* 0x000000ff0300720c */ /* 0x000fc80003f64270 */
[----:B------:R-:W-:Y:S01]  /*2120*/  ISETP.GT.AND P1, PT, R0, RZ, P3 ;  /* 0x000000ff0000720c */ /* 0x000fe20001f24270 */
[-C--:B0-----:R-:W-:Y:S02]  /*2130*/  IMAD R12, R9, R4.reuse, RZ ;  /* 0x00000004090c7224 */ /* 0x081fe400078e02ff */
[----:B------:R-:W-:-:S04]  /*2140*/  IMAD.WIDE.U32 R168, R157, R4, R10 ;  /* 0x000000049da87225 */ /* 0x000fc800078e000a */
[----:B------:R-:W-:-:S04]  /*2150*/  IMAD R11, R157, R5, R12 ;  /* 0x000000059d0b7224 */ /* 0x000fc800078e020c */
[----:B------:R-:W-:Y:S01]  /*2160*/  IMAD.IADD R167, R169, 0x1, R11 ;  /* 0x00000001a9a77824 */ /* 0x000fe200078e020b */
[----:B------:R-:W-:Y:S06]  /*2170*/  @!P0 BRA `(.L_x_36) ;  /* 0x0000006000088947 */ /* 0x000fec0003800000 */
[----:B------:R-:W0:Y:S01]  /*2180*/  LDC.64 R12, c[0x0][0x5b8] ;  /* 0x00016e00ff0c7b82 */ /* 0x000e220000000a00 */
[----:B------:R-:W-:-:S07]  /*2190*/  ULDC.64 UR4, c[0x0][0x5c0] ;  /* 0x0001700000047ab9 */ /* 0x000fce0000000a00 */
[----:B------:R-:W1:Y:S08]  /*21a0*/  LDC.64 R14, c[0x0][0x5b0] ;  /* 0x00016c00ff0e7b82 */ /* 0x000e700000000a00 */
[----:B------:R-:W2:Y:S01]  /*21b0*/  LDC.64 R10, c[0x0][0x5a8] ;  /* 0x00016a00ff0a7b82 */ /* 0x000ea20000000a00 */
[----:B0-----:R-:W-:-:S04]  /*21c0*/  IMAD R20, R21, R12, RZ ;  /* 0x0000000c15147224 */ /* 0x001fc800078e02ff */
[C---:B------:R-:W-:Y:S02]  /*21d0*/  IMAD R13, R23.reuse, R13, R20 ;  /* 0x0000000d170d7224 */ /* 0x040fe400078e0214 */
[----:B------:R-:W-:-:S04]  /*21e0*/  IMAD.WIDE.U32 R20, R23, R12, R6 ;  /* 0x0000000c17147225 */ /* 0x000fc800078e0006 */
[-C--:B-1----:R-:W-:Y:S02]  /*21f0*/  IMAD R154, R9, R14.reuse, RZ ;  /* 0x0000000e099a7224 */ /* 0x082fe400078e02ff */
[----:B------:R-:W-:Y:S02]  /*2200*/  IMAD.IADD R159, R21, 0x1, R13 ;  /* 0x00000001159f7824 */ /* 0x000fe400078e020d */
[----:B------:R-:W-:Y:S02]  /*2210*/  IMAD.MOV.U32 R158, RZ, RZ, R20 ;  /* 0x000000ffff9e7224 */ /* 0x000fe400078e0014 */
[C---:B------:R-:W-:Y:S02]  /*2220*/  IMAD R169, R157.reuse, R15, R154 ;  /* 0x0000000f9da97224 */ /* 0x040fe400078e029a */
[----:B------:R-:W-:-:S04]  /*2230*/  IMAD.WIDE.U32 R160, R157, R14, R158 ;  /* 0x0000000e9da07225 */ /* 0x000fc800078e009e */
[----:B------:R-:W-:Y:S01]  /*2240*/  IMAD.IADD R154, R161, 0x1, R169 ;  /* 0x00000001a19a7824 */ /* 0x000fe200078e02a9 */
[----:B--2---:R-:W-:-:S04]  /*2250*/  LEA R162, P0, R160, R10, 0x1 ;  /* 0x0000000aa0a27211 */ /* 0x004fc800078008ff */
[----:B------:R-:W-:-:S05]  /*2260*/  LEA.HI.X R163, R160, R11, R154, 0x1, P0 ;  /* 0x0000000ba0a37211 */ /* 0x000fca00000f0c9a */
[----:B------:R-:W2:Y:S01]  /*2270*/  @P1 LDG.E.LTC128B.U16 R154, desc[UR36][R162.64] ;  /* 0x00000024a29a1981 */ /* 0x000ea2000c1e1520 */
[----:B------:R-:W-:Y:S01]  /*2280*/  IMAD.WIDE.U32 R164, R157, R14, R6 ;  /* 0x0000000e9da47225 */ /* 0x000fe200078e0006 */
[----:B------:R-:W-:Y:S01]  /*2290*/  ISETP.GT.AND P2, PT, R0, 0x1, P3 ;  /* 0x000000010000780c */ /* 0x000fe20001f44270 */
[----:B------:R-:W-:Y:S01]  /*22a0*/  BSSY B1, `(.L_x_37) ;  /* 0x0000012000017945 */ /* 0x000fe20003800000 */
[----:B------:R-:W-:Y:S02]  /*22b0*/  LEA R160, P0, R168, UR4, 0x1 ;  /* 0x00000004a8a07c11 */ /* 0x000fe4000f8008ff */
[----:B------:R-:W-:-:S03]  /*22c0*/  IADD3 R165, R169, R165, RZ ;  /* 0x000000a5a9a57210 */ /* 0x000fc60007ffe0ff */
[----:B------:R-:W-:-:S04]  /*22d0*/  IMAD.WIDE.U32 R164, R23, R12, R164 ;  /* 0x0000000c17a47225 */ /* 0x000fc800078e00a4 */
[----:B--2---:R-:W-:-:S04]  /*22e0*/  IMAD.U32 R161, R154, 0x10000, RZ ;  /* 0x000100009aa17824 */ /* 0x004fc800078e00ff */
[----:B------:R-:W-:-:S04]  /*22f0*/  FMUL R161, R161, R156 ;  /* 0x0000009ca1a17220 */ /* 0x000fc80000400000 */
[----:B------:R-:W-:Y:S01]  /*2300*/  FFMA R161, R88, R155, R161 ;  /* 0x0000009b58a17223 */ /* 0x000fe200000000a1 */
[----:B------:R-:W-:-:S04]  /*2310*/  IMAD.IADD R88, R13, 0x1, R165 ;  /* 0x000000010d587824 */ /* 0x000fc800078e02a5 */
[----:B------:R-:W-:Y:S02]  /*2320*/  F2FP.BF16.F32.PACK_AB R163, RZ, R161 ;  /* 0x000000a1ffa3723e */ /* 0x000fe400000010ff */
[----:B------:R-:W-:Y:S02]  /*2330*/  LEA.HI.X R161, R168, UR5, R167, 0x1, P0 ;  /* 0x00000005a8a17c11 */ /* 0x000fe400080f0ca7 */
[----:B------:R-:W-:Y:S02]  /*2340*/  PRMT R165, R163, 0x7610, R165 ;  /* 0x00007610a3a57816 */ /* 0x000fe400000000a5 */
[----:B------:R-:W-:-:S03]  /*2350*/  LEA R162, P0, R164, R10, 0x1 ;  /* 0x0000000aa4a27211 */ /* 0x000fc600078008ff */
[----:B------:R0:W-:Y:S01]  /*2360*/  @P1 STG.E.U16 desc[UR36][R160.64], R165 ;  /* 0x000000a5a0001986 */ /* 0x0001e2000c101524 */
[----:B------:R-:W-:Y:S01]  /*2370*/  LEA.HI.X R163, R164, R11, R88, 0x1, P0 ;  /* 0x0000000ba4a37211 */ /* 0x000fe200000f0c58 */
[C---:B------:R-:W-:Y:S01]  /*2380*/  IMAD.SHL.U32 R164, R14.reuse, 0x8, RZ ;  /* 0x000000080ea47824 */ /* 0x040fe200078e00ff */
[----:B0-----:R-:W-:Y:S01]  /*2390*/  SHF.L.U64.HI R165, R14, 0x3, R15 ;  /* 0x000000030ea57819 */ /* 0x001fe2000001020f */
[----:B------:R-:W-:Y:S06]  /*23a0*/  @!P2 BRA `(.L_x_38) ;  /* 0x000000000004a947 */ /* 0x000fec0003800000 */
[----:B------:R0:W5:Y:S02]  /*23b0*/  LDG.E.LTC128B.U16 R154, desc[UR36][R162.64+0x2] ;  /* 0x00000224a29a7981 */ /* 0x000164000c1e1520 */
.L_x_38:
[----:B------:R-:W-:Y:S05]  /*23c0*/  BSYNC B1 ;  /* 0x0000000000017941 */ /* 0x000fea0003800000 */
.L_x_37:
[----:B-----5:R-:W-:Y:S01]  /*23d0*/  IMAD.U32 R167, R154, 0x10000, RZ ;  /* 0x000100009aa77824 */ /* 0x020fe200078e00ff */
[----:B------:R-:W-:Y:S01]  /*23e0*/  ISETP.GT.AND P0, PT, R3, 0x8, PT ;  /* 0x000000080300780c */ /* 0x000fe20003f04270 */
[----:B------:R-:W-:-:S04]  /*23f0*/  IMAD.WIDE.U32 R172, R157, R14, R164 ;  /* 0x0000000e9dac7225 */ /* 0x000fc800078e00a4 */
[----:B------:R-:W-:Y:S01]  /*2400*/  FMUL R88, R167, R156 ;  /* 0x0000009ca7587220 */ /* 0x000fe20000400000 */
[----:B------:R-:W-:Y:S01]  /*2410*/  ISETP.GT.AND P1, PT, R0, RZ, P0 ;  /* 0x000000ff0000720c */ /* 0x000fe20000724270 */
[----:B------:R-:W-:Y:S01]  /*2420*/  IMAD.IADD R171, R169, 0x1, R173 ;  /* 0x00000001a9ab7824 */ /* 0x000fe200078e02ad */
[----:B------:R-:W-:Y:S01]  /*2430*/  IADD3 R167, P4, R20, R172, RZ ;  /* 0x000000ac14a77210 */ /* 0x000fe20007f9e0ff */
[----:B------:R-:W-:-:S04]  /*2440*/  FFMA R89, R89, R155, R88 ;  /* 0x0000009b59597223 */ /* 0x000fc80000000058 */
[----:B------:R-:W-:Y:S01]  /*2450*/  IMAD.X R168, R171, 0x1, R159, P4 ;  /* 0x00000001aba87824 */ /* 0x000fe200020e069f */
[C---:B------:R-:W-:Y:S02]  /*2460*/  LEA R88, P4, R167.reuse, R10, 0x1 ;  /* 0x0000000aa7587211 */ /* 0x040fe400078808ff */
[----:B------:R-:W-:Y:S02]  /*2470*/  F2FP.BF16.F32.PACK_AB R169, RZ, R89 ;  /* 0x00000059ffa9723e */ /* 0x000fe400000010ff */
[--C-:B------:R-:W-:Y:S02]  /*2480*/  LEA.HI.X R89, R167, R11, R168.reuse, 0x1, P4 ;  /* 0x0000000ba7597211 */ /* 0x100fe400020f0ca8 */
[----:B------:R-:W-:-:S05]  /*2490*/  PRMT R168, R169, 0x7610, R168 ;  /* 0x00007610a9a87816 */ /* 0x000fca00000000a8 */
[----:B------:R1:W-:Y:S04]  /*24a0*/  @P2 STG.E.U16 desc[UR36][R160.64+0x2], R168 ;  /* 0x000002a8a0002986 */ /* 0x0003e8000c101524 */
[----:B------:R2:W3:Y:S01]  /*24b0*/  @P1 LDG.E.LTC128B.U16 R154, desc[UR36][R88.64] ;  /* 0x00000024589a1981 */ /* 0x0004e2000c1e1520 */
[----:B------:R-:W-:Y:S01]  /*24c0*/  IMAD.SHL.U32 R167, R4, 0x10, RZ ;  /* 0x0000001004a77824 */ /* 0x000fe200078e00ff */
[----:B------:R-:W-:Y:S01]  /*24d0*/  IADD3 R172, P2, R6, R172, RZ ;  /* 0x000000ac06ac7210 */ /* 0x000fe20007f5e0ff */
[----:B------:R-:W-:Y:S03]  /*24e0*/  BSSY B1, `(.L_x_39) ;  /* 0x0000011000017945 */ /* 0x000fe60003800000 */
[----:B------:R-:W-:Y:S01]  /*24f0*/  IADD3 R170, P4, R167, R160, RZ ;  /* 0x000000a0a7aa7210 */ /* 0x000fe20007f9e0ff */
[----:B------:R-:W-:Y:S01]  /*2500*/  IMAD.X R173, R7, 0x1, R171, P2 ;  /* 0x0000000107ad7824 */ /* 0x000fe200010e06ab */
[----:B------:R-:W-:Y:S01]  /*2510*/  ISETP.GT.AND P2, PT, R0, 0x1, P0 ;  /* 0x000000010000780c */ /* 0x000fe20000744270 */
[----:B------:R-:W-:-:S04]  /*2520*/  IMAD.WIDE.U32 R172, R23, R12, R172 ;  /* 0x0000000c17ac7225 */ /* 0x000fc800078e00ac */
[----:B-1----:R-:W-:Y:S01]  /*2530*/  IMAD.IADD R168, R13, 0x1, R173 ;  /* 0x000000010da87824 */ /* 0x002fe200078e02ad */
[----:B--2---:R-:W-:-:S04]  /*2540*/  LEA R88, P5, R172, R10, 0x1 ;  /* 0x0000000aac587211 */ /* 0x004fc800078a08ff */
[----:B------:R-:W-:Y:S01]  /*2550*/  LEA.HI.X R89, R172, R11, R168, 0x1, P5 ;  /* 0x0000000bac597211 */ /* 0x000fe200028f0ca8 */
[----:B---3--:R-:W-:-:S04]  /*2560*/  IMAD.U32 R169, R154, 0x10000, RZ ;  /* 0x000100009aa97824 */ /* 0x008fc800078e00ff */
[----:B------:R-:W-:-:S04]  /*2570*/  FMUL R169, R169, R156 ;  /* 0x0000009ca9a97220 */ /* 0x000fc80000400000 */
[----:B------:R-:W-:Y:S01]  /*2580*/  FFMA R90, R90, R155, R169 ;  /* 0x0000009b5a5a7223 */ /* 0x000fe200000000a9 */
[----:B------:R-:W-:-:S04]  /*2590*/  SHF.L.U64.HI R169, R4, 0x4, R5 ;  /* 0x0000000404a97819 */ /* 0x000fc80000010205 */
[----:B------:R-:W-:Y:S01]  /*25a0*/  F2FP.BF16.F32.PACK_AB R90, RZ, R90 ;  /* 0x0000005aff5a723e */ /* 0x000fe200000010ff */
[----:B------:R-:W-:-:S05]  /*25b0*/  IMAD.X R171, R169, 0x1, R161, P4 ;  /* 0x00000001a9ab7824 */ /* 0x000fca00020e06a1 */
[----:B------:R1:W-:Y:S01]  /*25c0*/  @P1 STG.E.U16 desc[UR36][R170.64], R90 ;  /* 0x0000005aaa001986 */ /* 0x0003e2000c101524 */
[----:B------:R-:W-:Y:S05]  /*25d0*/  @!P2 BRA `(.L_x_40) ;  /* 0x000000000004a947 */ /* 0x000fea0003800000 */
[----:B------:R2:W5:Y:S02]  /*25e0*/  LDG.E.LTC128B.U16 R154, desc[UR36][R88.64+0x2] ;  /* 0x00000224589a7981 */ /* 0x000564000c1e1520 */
.L_x_40:
[----:B------:R-:W-:Y:S05]  /*25f0*/  BSYNC B1 ;  /* 0x0000000000017941 */ /* 0x000fea0003800000 */
.L_x_39:
[----:B-----5:R-:W-:Y:S01]  /*2600*/  IMAD.U32 R173, R154, 0x10000, RZ ;  /* 0x000100009aad7824 */ /* 0x020fe200078e00ff */
[----:B------:R-:W-:Y:S01]  /*2610*/  ISETP.GT.AND P1, PT, R0, 0x8, P3 ;  /* 0x000000080000780c */ /* 0x000fe20001f24270 */
[----:B------:R-:W-:Y:S02]  /*2620*/  BSSY B1, `(.L_x_41) ;  /* 0x000000a000017945 */ /* 0x000fe40003800000 */
[----:B-1----:R-:W-:-:S04]  /*2630*/  FMUL R90, R173, R156 ;  /* 0x0000009cad5a7220 */ /* 0x002fc80000400000 */
[----:B------:R-:W-:Y:S01]  /*2640*/  FFMA R90, R91, R155, R90 ;  /* 0x0000009b5b5a7223 */ /* 0x000fe2000000005a */
[----:B------:R-:W-:-:S04]  /*2650*/  @P2 MOV R91, R171 ;  /* 0x000000ab005b2202 */ /* 0x000fc80000000f00 */
[----:B------:R-:W-:-:S04]  /*2660*/  F2FP.BF16.F32.PACK_AB R90, RZ, R90 ;  /* 0x0000005aff5a723e */ /* 0x000fc800000010ff */
[----:B------:R-:W-:Y:S01]  /*2670*/  PRMT R168, R90, 0x7610, R168 ;  /* 0x000076105aa87816 */ /* 0x000fe200000000a8 */
[----:B------:R-:W-:-:S05]  /*2680*/  @P2 IMAD.MOV.U32 R90, RZ, RZ, R170 ;  /* 0x000000ffff5a2224 */ /* 0x000fca00078e00aa */
[----:B------:R1:W-:Y:S01]  /*2690*/  @P2 STG.E.U16 desc[UR36][R90.64+0x2], R168 ;  /* 0x000002a85a002986 */ /* 0x0003e2000c101524 */
[----:B------:R-:W-:Y:S05]  /*26a0*/  @!P1 BRA `(.L_x_42) ;  /* 0x0000000000049947 */ /* 0x000fea0003800000 */
[----:B------:R3:W5:Y:S02]  /*26b0*/  LDG.E.LTC128B.U16 R154, desc[UR36][R162.64+0x10] ;  /* 0x00001024a29a7981 */ /* 0x000764000c1e1520 */
.L_x_42:
[----:B------:R-:W-:Y:S05]  /*26c0*/  BSYNC B1 ;  /* 0x0000000000017941 */ /* 0x000fea0003800000 */
.L_x_41:
[----:B-1---5:R-:W-:Y:S01]  /*26d0*/  IMAD.U32 R91, R154, 0x10000, RZ ;  /* 0x000100009a5b7824 */ /* 0x022fe200078e00ff */
[----:B------:R-:W-:Y:S01]  /*26e0*/  ISETP.GT.AND P2, PT, R0, 0x9, P3 ;  /* 0x000000090000780c */ /* 0x000fe20001f44270 */
[----:B------:R-:W-:Y:S01]  /*26f0*/  @P1 IMAD.MOV.U32 R90, RZ, RZ, R160 ;  /* 0x000000ffff5a1224 */ /* 0x000fe200078e00a0 */
[----:B------:R-:W-:Y:S01]  /*2700*/  BSSY B1, `(.L_x_43) ;  /* 0x0000009000017945 */ /* 0x000fe20003800000 */
[----:B------:R-:W-:-:S04]  /*2710*/  FMUL R91, R91, R156 ;  /* 0x0000009c5b5b7220 */ /* 0x000fc80000400000 */
[----:B------:R-:W-:-:S05]  /*2720*/  FFMA R91, R92, R155, R91 ;  /* 0x0000009b5c5b7223 */ /* 0x000fca000000005b */
[----:B------:R-:W-:-:S04]  /*2730*/  F2FP.BF16.F32.PACK_AB R91, RZ, R91 ;  /* 0x0000005bff5b723e */ /* 0x000fc800000010ff */
[----:B------:R-:W-:Y:S01]  /*2740*/  PRMT R92, R91, 0x7610, R92 ;  /* 0x000076105b5c7816 */ /* 0x000fe2000000005c */
[----:B------:R-:W-:-:S05]  /*2750*/  @P1 IMAD.MOV.U32 R91, RZ, RZ, R161 ;  /* 0x000000ffff5b1224 */ /* 0x000fca00078e00a1 */
[----:B------:R1:W-:Y:S01]  /*2760*/  @P1 STG.E.U16 desc[UR36][R90.64+0x10], R92 ;  /* 0x0000105c5a001986 */ /* 0x0003e2000c101524 */
[----:B------:R-:W-:Y:S05]  /*2770*/  @!P2 BRA `(.L_x_44) ;  /* 0x000000000004a947 */ /* 0x000fea0003800000 */
[----:B------:R4:W5:Y:S02]  /*2780*/  LDG.E.LTC128B.U16 R154, desc[UR36][R162.64+0x12] ;  /* 0x00001224a29a7981 */ /* 0x000964000c1e1520 */
.L_x_44:
[----:B------:R-:W-:Y:S05]  /*2790*/  BSYNC B1 ;  /* 0x0000000000017941 */ /* 0x000fea0003800000 */
.L_x_43:
[----:B-1---5:R-:W-:Y:S01]  /*27a0*/  IMAD.U32 R91, R154, 0x10000, RZ ;  /* 0x000100009a5b7824 */ /* 0x022fe200078e00ff */
[----:B------:R-:W-:Y:S01]  /*27b0*/  ISETP.GT.AND P1, PT, R0, 0x8, P0 ;  /* 0x000000080000780c */ /* 0x000fe20000724270 */
[----:B------:R-:W-:Y:S02]  /*27c0*/  BSSY B1, `(.L_x_45) ;  /* 0x000000a000017945 */ /* 0x000fe40003800000 */
[----:B------:R-:W-:Y:S01]  /*27d0*/  FMUL R90, R91, R156 ;  /* 0x0000009c5b5a7220 */ /* 0x000fe20000400000 */
[----:B------:R-:W-:-:S03]  /*27e0*/  @P2 IMAD.MOV.U32 R91, RZ, RZ, R161 ;  /* 0x000000ffff5b2224 */ /* 0x000fc600078e00a1 */
[----:B------:R-:W-:-:S05]  /*27f0*/  FFMA R90, R93, R155, R90 ;  /* 0x0000009b5d5a7223 */ /* 0x000fca000000005a */
[----:B------:R-:W-:-:S04]  /*2800*/  F2FP.BF16.F32.PACK_AB R90, RZ, R90 ;  /* 0x0000005aff5a723e */ /* 0x000fc800000010ff */
[----:B------:R-:W-:Y:S01]  /*2810*/  PRMT R92, R90, 0x7610, R92 ;  /* 0x000076105a5c7816 */ /* 0x000fe2000000005c */
[----:B------:R-:W-:-:S05]  /*2820*/  @P2 IMAD.MOV.U32 R90, RZ, RZ, R160 ;  /* 0x000000ffff5a2224 */ /* 0x000fca00078e00a0 */
[----:B------:R1:W-:Y:S01]  /*2830*/  @P2 STG.E.U16 desc[UR36][R90.64+0x12], R92 ;  /* 0x0000125c5a002986 */ /* 0x0003e2000c101524 */
[----:B------:R-:W-:Y:S05]  /*2840*/  @!P1 BRA `(.L_x_46) ;  /* 0x0000000000049947 */ /* 0x000fea0003800000 */
[----:B------:R0:W5:Y:S02]  /*2850*/  LDG.E.LTC128B.U16 R154, desc[UR36][R88.64+0x10] ;  /* 0x00001024589a7981 */ /* 0x000164000c1e1520 */
.L_x_46:
[----:B------:R-:W-:Y:S05]  /*2860*/  BSYNC B1 ;  /* 0x0000000000017941 */ /* 0x000fea0003800000 */
.L_x_45:
        /* <DEDUP_REMOVED lines=12> */
.L_x_48:
[----:B------:R-:W-:Y:S05]  /*2930*/  BSYNC B1 ;  /* 0x0000000000017941 */ /* 0x000fea0003800000 */
.L_x_47:
        /* <DEDUP_REMOVED lines=12> */
.L_x_50:
[----:B------:R-:W-:Y:S05]  /*2a00*/  BSYNC B1 ;  /* 0x0000000000017941 */ /* 0x000fea0003800000 */
.L_x_49:
[----:B-1---5:R-:W-:Y:S01]  /*2a10*/  SHF.L.U32 R91, R154, 0x10, RZ ;  /* 0x000000109a5b7819 */ /* 0x022fe200000006ff */
[----:B------:R-:W-:Y:S01]  /*2a20*/  @P1 IMAD.MOV.U32 R90, RZ, RZ, R160 ;  /* 0x000000ffff5a1224 */ /* 0x000fe200078e00a0 */
[----:B------:R-:W-:Y:S01]  /*2a30*/  ISETP.GT.AND P2, PT, R0, 0x11, P3 ;  /* 0x000000110000780c */ /* 0x000fe20001f44270 */
[----:B------:R-:W-:Y:S02]  /*2a40*/  BSSY B1, `(.L_x_51) ;  /* 0x0000009000017945 */ /* 0x000fe40003800000 */
        /* <DEDUP_REMOVED lines=8> */
.L_x_52:
[----:B------:R-:W-:Y:S05]  /*2ad0*/  BSYNC B1 ;  /* 0x0000000000017941 */ /* 0x000fea0003800000 */
.L_x_51:
        /* <DEDUP_REMOVED lines=12> */
.L_x_54:
[----:B------:R-:W-:Y:S05]  /*2ba0*/  BSYNC B1 ;  /* 0x0000000000017941 */ /* 0x000fea0003800000 */
.L_x_53:
        /* <DEDUP_REMOVED lines=12> */
.L_x_56:
[----:B------:R-:W-:Y:S05]  /*2c70*/  BSYNC B1 ;  /* 0x0000000000017941 */ /* 0x000fea0003800000 */
.L_x_55:
        /* <DEDUP_REMOVED lines=12> */
.L_x_58:
[----:B------:R-:W-:Y:S05]  /*2d40*/  BSYNC B1 ;  /* 0x0000000000017941 */ /* 0x000fea0003800000 */
.L_x_57:
[----:B-1---5:R-:W-:Y:S01]  /*2d50*/  IMAD.U32 R91, R154, 0x10000, RZ ;  /* 0x000100009a5b7824 */ /* 0x022fe200078e00ff */
[----:B------:R-:W-:Y:S01]  /*2d60*/  @P1 MOV R90, R160 ;  /* 0x000000a0005a1202 */ /* 0x000fe20000000f00 */
[----:B------:R-:W-:Y:S01]  /*2d70*/  BSSY B1, `(.L_x_59) ;  /* 0x000000a000017945 */ /* 0x000fe20003800000 */
[----:B------:R-:W-:Y:S01]  /*2d80*/  ISETP.GT.AND P2, PT, R0, 0x19, P3 ;  /* 0x000000190000780c */ /* 0x000fe20001f44270 */
        /* <DEDUP_REMOVED lines=8> */
.L_x_60:
[----:B------:R-:W-:Y:S05]  /*2e10*/  BSYNC B1 ;  /* 0x0000000000017941 */ /* 0x000fea0003800000 */
.L_x_59:
        /* <DEDUP_REMOVED lines=12> */
.L_x_62:
[----:B------:R-:W-:Y:S05]  /*2ee0*/  BSYNC B1 ;  /* 0x0000000000017941 */ /* 0x000fea0003800000 */
.L_x_61:
        /* <DEDUP_REMOVED lines=12> */
.L_x_64:
[----:B------:R-:W-:Y:S05]  /*2fb0*/  BSYNC B1 ;  /* 0x0000000000017941 */ /* 0x000fea0003800000 */
.L_x_63:
        /* <DEDUP_REMOVED lines=12> */
.L_x_66:
[----:B------:R-:W-:Y:S05]  /*3080*/  BSYNC B1 ;  /* 0x0000000000017941 */ /* 0x000fea0003800000 */
.L_x_65:
[----:B-1---5:R-:W-:Y:S01]  /*3090*/  IMAD.U32 R91, R154, 0x10000, RZ ;  /* 0x000100009a5b7824 */ /* 0x022fe200078e00ff */
[----:B------:R-:W-:Y:S01]  /*30a0*/  ISETP.GT.AND P2, PT, R0, 0x21, P3 ;  /* 0x000000210000780c */ /* 0x000fe20001f44270 */
[----:B------:R-:W-:Y:S01]  /*30b0*/  @P1 IMAD.MOV.U32 R90, RZ, RZ, R160 ;  /* 0x000000ffff5a1224 */ /* 0x000fe200078e00a0 */
[----:B------:R-:W-:Y:S01]  /*30c0*/  BSSY B1, `(.L_x_67) ;  /* 0x0000009000017945 */ /* 0x000fe20003800000 */
[----:B------:R-:W-:-:S04]  /*30d0*/  FMUL R91, R91, R156 ;  /* 0x0000009c5b5b7220 */ /* 0x000fc80000400000 */
[----:B------:R-:W-:-:S05]  /*30e0*/  FFMA R91, R104, R155, R91 ;  /* 0x0000009b685b7223 */ /* 0x000fca000000005b */
[----:B------:R-:W-:-:S04]  /*30f0*/  F2FP.BF16.F32.PACK_AB R91, RZ, R91 ;  /* 0x0000005bff5b723e */ /* 0x000fc800000010ff */
[----:B------:R-:W-:Y:S02]  /*3100*/  PRMT R92, R91, 0x7610, R92 ;  /* 0x000076105b5c7816 */ /* 0x000fe4000000005c */
[----:B------:R-:W-:-:S05]  /*3110*/  @P1 MOV R91, R161 ;  /* 0x000000a1005b1202 */ /* 0x000fca0000000f00 */
[----:B------:R1:W-:Y:S01]  /*3120*/  @P1 STG.E.U16 desc[UR36][R90.64+0x40], R92 ;  /* 0x0000405c5a001986 */ /* 0x0003e2000c101524 */
[----:B------:R-:W-:Y:S05]  /*3130*/  @!P2 BRA `(.L_x_68) ;  /* 0x000000000004a947 */ /* 0x000fea0003800000 */
[----:B------:R0:W5:Y:S02]  /*3140*/  LDG.E.LTC128B.U16 R154, desc[UR36][R162.64+0x42] ;  /* 0x00004224a29a7981 */ /* 0x000164000c1e1520 */
.L_x_68:
[----:B------:R-:W-:Y:S05]  /*3150*/  BSYNC B1 ;  /* 0x0000000000017941 */ /* 0x000fea0003800000 */
.L_x_67:
        /* <DEDUP_REMOVED lines=12> */
.L_x_70:
[----:B------:R-:W-:Y:S05]  /*3220*/  BSYNC B1 ;  /* 0x0000000000017941 */ /* 0x000fea0003800000 */
.L_x_69:
        /* <DEDUP_REMOVED lines=12> */
.L_x_72:
[----:B------:R-:W-:Y:S05]  /*32f0*/  BSYNC B1 ;  /* 0x0000000000017941 */ /* 0x000fea0003800000 */
.L_x_71:
        /* <DEDUP_REMOVED lines=12> */
.L_x_74:
[----:B------:R-:W-:Y:S05]  /*33c0*/  BSYNC B1 ;  /* 0x0000000000017941 */ /* 0x000fea0003800000 */
.L_x_73:
        /* <DEDUP_REMOVED lines=12> */
.L_x_76:
[----:B------:R-:W-:Y:S05]  /*3490*/  BSYNC B1 ;  /* 0x0000000000017941 */ /* 0x000fea0003800000 */
.L_x_75:
[----:B-1---5:R-:W-:Y:S01]  /*34a0*/  SHF.L.U32 R91, R154, 0x10, RZ ;  /* 0x000000109a5b7819 */ /* 0x022fe200000006ff */
[----:B------:R-:W-:Y:S01]  /*34b0*/  BSSY B1, `(.L_x_77) ;  /* 0x000000b000017945 */ /* 0x000fe20003800000 */
[----:B------:R-:W-:-:S03]  /*34c0*/  ISETP.GT.AND P1, PT, R0, 0x28, P0 ;  /* 0x000000280000780c */ /* 0x000fc60000724270 */
        /* <DEDUP_REMOVED lines=9> */
.L_x_78:
[----:B------:R-:W-:Y:S05]  /*3560*/  BSYNC B1 ;  /* 0x0000000000017941 */ /* 0x000fea0003800000 */
.L_x_77:
        /* <DEDUP_REMOVED lines=12> */
.L_x_80:
[----:B------:R-:W-:Y:S05]  /*3630*/  BSYNC B1 ;  /* 0x0000000000017941 */ /* 0x000fea0003800000 */
.L_x_79:
        /* <DEDUP_REMOVED lines=12> */
.L_x_82:
[----:B------:R-:W-:Y:S05]  /*3700*/  BSYNC B1 ;  /* 0x0000000000017941 */ /* 0x000fea0003800000 */
.L_x_81:
        /* <DEDUP_REMOVED lines=12> */
.L_x_84:
[----:B------:R-:W-:Y:S05]  /*37d0*/  BSYNC B1 ;  /* 0x0000000000017941 */ /* 0x000fea0003800000 */
.L_x_83:
[----:B-1---5:R-:W-:Y:S01]  /*37e0*/  IMAD.U32 R91, R154, 0x10000, RZ ;  /* 0x000100009a5b7824 */ /* 0x022fe200078e00ff */
[----:B------:R-:W-:Y:S01]  /*37f0*/  ISETP.GT.AND P1, PT, R0, 0x30, P0 ;  /* 0x000000300000780c */ /* 0x000fe20000724270 */
[----:B------:R-:W-:Y:S02]  /*3800*/  BSSY B1, `(.L_x_85) ;  /* 0x000000a000017945 */ /* 0x000fe40003800000 */
[----:B------:R-:W-:Y:S01]  /*3810*/  FMUL R90, R91, R156 ;  /* 0x0000009c5b5a7220 */ /* 0x000fe20000400000 */
[----:B------:R-:W-:-:S03]  /*3820*/  @P2 IMAD.MOV.U32 R91, RZ, RZ, R161 ;  /* 0x000000ffff5b2224 */ /* 0x000fc600078e00a1 */
[----:B------:R-:W-:-:S05]  /*3830*/  FFMA R90, R113, R155, R90 ;  /* 0x0000009b715a7223 */ /* 0x000fca000000005a */
[----:B------:R-:W-:-:S04]  /*3840*/  F2FP.BF16.F32.PACK_AB R90, RZ, R90 ;  /* 0x0000005aff5a723e */ /* 0x000fc800000010ff */
[----:B------:R-:W-:Y:S02]  /*3850*/  PRMT R92, R90, 0x7610, R92 ;  /* 0x000076105a5c7816 */ /* 0x000fe4000000005c */
[----:B------:R-:W-:-:S05]  /*3860*/  @P2 MOV R90, R160 ;  /* 0x000000a0005a2202 */ /* 0x000fca0000000f00 */
[----:B------:R1:W-:Y:S01]  /*3870*/  @P2 STG.E.U16 desc[UR36][R90.64+0x62], R92 ;  /* 0x0000625c5a002986 */ /* 0x0003e2000c101524 */
[----:B------:R-:W-:Y:S05]  /*3880*/  @!P1 BRA `(.L_x_86) ;  /* 0x0000000000049947 */ /* 0x000fea0003800000 */
[----:B------:R0:W5:Y:S02]  /*3890*/  LDG.E.LTC128B.U16 R154, desc[UR36][R88.64+0x60] ;  /* 0x00006024589a7981 */ /* 0x000164000c1e1520 */
.L_x_86:
[----:B------:R-:W-:Y:S05]  /*38a0*/  BSYNC B1 ;  /* 0x0000000000017941 */ /* 0x000fea0003800000 */
.L_x_85:
        /* <DEDUP_REMOVED lines=12> */
.L_x_88:
[----:B------:R-:W-:Y:S05]  /*3970*/  BSYNC B1 ;  /* 0x0000000000017941 */ /* 0x000fea0003800000 */
.L_x_87:
        /* <DEDUP_REMOVED lines=12> */
.L_x_90:
[----:B------:R-:W-:Y:S05]  /*3a40*/  BSYNC B1 ;  /* 0x0000000000017941 */ /* 0x000fea0003800000 */
.L_x_89:
        /* <DEDUP_REMOVED lines=12> */
.L_x_92:
[----:B------:R-:W-:Y:S05]  /*3b10*/  BSYNC B1 ;  /* 0x0000000000017941 */ /* 0x000fea0003800000 */
.L_x_91:
[----:B-1---5:R-:W-:Y:S01]  /*3b20*/  IMAD.U32 R91, R154, 0x10000, RZ ;  /* 0x000100009a5b7824 */ /* 0x022fe200078e00ff */
[----:B------:R-:W-:Y:S01]  /*3b30*/  ISETP.GT.AND P1, PT, R0, 0x38, P0 ;  /* 0x000000380000780c */ /* 0x000fe20000724270 */
[----:B------:R-:W-:Y:S02]  /*3b40*/  BSSY B1, `(.L_x_93) ;  /* 0x000000a000017945 */ /* 0x000fe40003800000 */
[----:B------:R-:W-:Y:S01]  /*3b50*/  FMUL R90, R91, R156 ;  /* 0x0000009c5b5a7220 */ /* 0x000fe20000400000 */
[----:B------:R-:W-:-:S03]  /*3b60*/  @P2 MOV R91, R161 ;  /* 0x000000a1005b2202 */ /* 0x000fc60000000f00 */
[----:B------:R-:W-:-:S05]  /*3b70*/  FFMA R90, R117, R155, R90 ;  /* 0x0000009b755a7223 */ /* 0x000fca000000005a */
[----:B------:R-:W-:-:S04]  /*3b80*/  F2FP.BF16.F32.PACK_AB R90, RZ, R90 ;  /* 0x0000005aff5a723e */ /* 0x000fc800000010ff */
[----:B------:R-:W-:Y:S01]  /*3b90*/  PRMT R92, R90, 0x7610, R92 ;  /* 0x000076105a5c7816 */ /* 0x000fe2000000005c */
[----:B------:R-:W-:-:S05]  /*3ba0*/  @P2 IMAD.MOV.U32 R90, RZ, RZ, R160 ;  /* 0x000000ffff5a2224 */ /* 0x000fca00078e00a0 */
[----:B------:R1:W-:Y:S01]  /*3bb0*/  @P2 STG.E.U16 desc[UR36][R90.64+0x72], R92 ;  /* 0x0000725c5a002986 */ /* 0x0003e2000c101524 */
[----:B------:R-:W-:Y:S05]  /*3bc0*/  @!P1 BRA `(.L_x_94) ;  /* 0x0000000000049947 */ /* 0x000fea0003800000 */
[----:B------:R0:W5:Y:S02]  /*3bd0*/  LDG.E.LTC128B.U16 R154, desc[UR36][R88.64+0x70] ;  /* 0x00007024589a7981 */ /* 0x000164000c1e1520 */
.L_x_94:
[----:B------:R-:W-:Y:S05]  /*3be0*/  BSYNC B1 ;  /* 0x0000000000017941 */ /* 0x000fea0003800000 */
.L_x_93:
        /* <DEDUP_REMOVED lines=12> */
.L_x_96:
[----:B------:R-:W-:Y:S05]  /*3cb0*/  BSYNC B1 ;  /* 0x0000000000017941 */ /* 0x000fea0003800000 */
.L_x_95:
        /* <DEDUP_REMOVED lines=12> */
.L_x_98:
[----:B------:R-:W-:Y:S05]  /*3d80*/  BSYNC B1 ;  /* 0x0000000000017941 */ /* 0x000fea0003800000 */
.L_x_97:
        /* <DEDUP_REMOVED lines=12> */
.L_x_100:
[----:B------:R-:W-:Y:S05]  /*3e50*/  BSYNC B1 ;  /* 0x0000000000017941 */ /* 0x000fea0003800000 */
.L_x_99:
        /* <DEDUP_REMOVED lines=12> */
.L_x_102:
[----:B------:R-:W-:Y:S05]  /*3f20*/  BSYNC B1 ;  /* 0x0000000000017941 */ /* 0x000fea0003800000 */
.L_x_101:
        /* <DEDUP_REMOVED lines=12> */
.L_x_104:
[----:B------:R-:W-:Y:S05]  /*3ff0*/  BSYNC B1 ;  /* 0x0000000000017941 */ /* 0x000fea0003800000 */
.L_x_103:
        /* <DEDUP_REMOVED lines=12> */
.L_x_106:
[----:B------:R-:W-:Y:S05]  /*40c0*/  BSYNC B1 ;  /* 0x0000000000017941 */ /* 0x000fea0003800000 */
.L_x_105:
        /* <DEDUP_REMOVED lines=12> */
.L_x_108:
[----:B------:R-:W-:Y:S05]  /*4190*/  BSYNC B1 ;  /* 0x0000000000017941 */ /* 0x000fea0003800000 */
.L_x_107:
        /* <DEDUP_REMOVED lines=12> */
.L_x_110:
[----:B------:R-:W-:Y:S05]  /*4260*/  BSYNC B1 ;  /* 0x0000000000017941 */ /* 0x000fea0003800000 */
.L_x_109:
        /* <DEDUP_REMOVED lines=12> */
.L_x_112:
[----:B------:R-:W-:Y:S05]  /*4330*/  BSYNC B1 ;  /* 0x0000000000017941 */ /* 0x000fea0003800000 */
.L_x_111:
        /* <DEDUP_REMOVED lines=12> */
.L_x_114:
[----:B------:R-:W-:Y:S05]  /*4400*/  BSYNC B1 ;  /* 0x0000000000017941 */ /* 0x000fea0003800000 */
.L_x_113:
        /* <DEDUP_REMOVED lines=12> */
.L_x_116:
[----:B------:R-:W-:Y:S05]  /*44d0*/  BSYNC B1 ;  /* 0x0000000000017941 */ /* 0x000fea0003800000 */
.L_x_115:
        /* <DEDUP_REMOVED lines=12> */
.L_x_118:
[----:B------:R-:W-:Y:S05]  /*45a0*/  BSYNC B1 ;  /* 0x0000000000017941 */ /* 0x000fea0003800000 */
.L_x_117:
        /* <DEDUP_REMOVED lines=12> */
.L_x_120:
[----:B------:R-:W-:Y:S05]  /*4670*/  BSYNC B1 ;  /* 0x0000000000017941 */ /* 0x000fea0003800000 */
.L_x_119:
        /* <DEDUP_REMOVED lines=12> */
.L_x_122:
[----:B------:R-:W-:Y:S05]  /*4740*/  BSYNC B1 ;  /* 0x0000000000017941 */ /* 0x000fea0003800000 */
.L_x_121:
        /* <DEDUP_REMOVED lines=12> */
.L_x_124:
[----:B------:R-:W-:Y:S05]  /*4810*/  BSYNC B1 ;  /* 0x0000000000017941 */ /* 0x000fea0003800000 */
.L_x_123:
        /* <DEDUP_REMOVED lines=12> */
.L_x_126:
[----:B------:R-:W-:Y:S05]  /*48e0*/  BSYNC B1 ;  /* 0x0000000000017941 */ /* 0x000fea0003800000 */
.L_x_125:
        /* <DEDUP_REMOVED lines=12> */
.L_x_128:
[----:B------:R-:W-:Y:S05]  /*49b0*/  BSYNC B1 ;  /* 0x0000000000017941 */ /* 0x000fea0003800000 */
.L_x_127:
        /* <DEDUP_REMOVED lines=12> */
.L_x_130:
[----:B------:R-:W-:Y:S05]  /*4a80*/  BSYNC B1 ;  /* 0x0000000000017941 */ /* 0x000fea0003800000 */
.L_x_129:
        /* <DEDUP_REMOVED lines=12> */
.L_x_132:
[----:B------:R-:W-:Y:S05]  /*4b50*/  BSYNC B1 ;  /* 0x0000000000017941 */ /* 0x000fea0003800000 */
.L_x_131:
        /* <DEDUP_REMOVED lines=12> */
.L_x_134:
[----:B------:R-:W-:Y:S05]  /*4c20*/  BSYNC B1 ;  /* 0x0000000000017941 */ /* 0x000fea0003800000 */
.L_x_133:
        /* <DEDUP_REMOVED lines=12> */
.L_x_136:
[----:B------:R-:W-:Y:S05]  /*4cf0*/  BSYNC B1 ;  /* 0x0000000000017941 */ /* 0x000fea0003800000 */
.L_x_135:
        /* <DEDUP_REMOVED lines=12> */
.L_x_138:
[----:B------:R-:W-:Y:S05]  /*4dc0*/  BSYNC B1 ;  /* 0x0000000000017941 */ /* 0x000fea0003800000 */
.L_x_137:
        /* <DEDUP_REMOVED lines=12> */
.L_x_140:
[----:B------:R-:W-:Y:S05]  /*4e90*/  BSYNC B1 ;  /* 0x0000000000017941 */ /* 0x000fea0003800000 */
.L_x_139:
        /* <DEDUP_REMOVED lines=12> */
.L_x_142:
[----:B------:R-:W-:Y:S05]  /*4f60*/  BSYNC B1 ;  /* 0x0000000000017941 */ /* 0x000fea0003800000 */
.L_x_141:
        /* <DEDUP_REMOVED lines=12> */
.L_x_144:
[----:B------:R-:W-:Y:S05]  /*5030*/  BSYNC B1 ;  /* 0x0000000000017941 */ /* 0x000fea0003800000 */
.L_x_143:
        /* <DEDUP_REMOVED lines=12> */
.L_x_146:
[----:B------:R-:W-:Y:S05]  /*5100*/  BSYNC B1 ;  /* 0x0000000000017941 */ /* 0x000fea0003800000 */
.L_x_145:
        /* <DEDUP_REMOVED lines=12> */
.L_x_148:
[----:B------:R-:W-:Y:S05]  /*51d0*/  BSYNC B1 ;  /* 0x0000000000017941 */ /* 0x000fea0003800000 */
.L_x_147:
        /* <DEDUP_REMOVED lines=12> */
.L_x_150:
[----:B------:R-:W-:Y:S05]  /*52a0*/  BSYNC B1 ;  /* 0x0000000000017941 */ /* 0x000fea0003800000 */
.L_x_149:
        /* <DEDUP_REMOVED lines=12> */
.L_x_152:
[----:B------:R-:W-:Y:S05]  /*5370*/  BSYNC B1 ;  /* 0x0000000000017941 */ /* 0x000fea0003800000 */
.L_x_151:
        /* <DEDUP_REMOVED lines=12> */
.L_x_154:
[----:B------:R-:W-:Y:S05]  /*5440*/  BSYNC B1 ;  /* 0x0000000000017941 */ /* 0x000fea0003800000 */
.L_x_153:
        /* <DEDUP_REMOVED lines=12> */
.L_x_156:
[----:B------:R-:W-:Y:S05]  /*5510*/  BSYNC B1 ;  /* 0x0000000000017941 */ /* 0x000fea0003800000 */
.L_x_155:
        /* <DEDUP_REMOVED lines=12> */
.L_x_158:
[----:B------:R-:W-:Y:S05]  /*55e0*/  BSYNC B1 ;  /* 0x0000000000017941 */ /* 0x000fea0003800000 */
.L_x_157:
[----:B-1---5:R-:W-:Y:S01]  /*55f0*/  IMAD.U32 R91, R154, 0x10000, RZ ;  /* 0x000100009a5b7824 */ /* 0x022fe200078e00ff */
[----:B------:R-:W-:Y:S01]  /*5600*/  ISETP.GT.AND P1, PT, R0, 0x79, P0 ;  /* 0x000000790000780c */ /* 0x000fe20000724270 */
[----:B------:R-:W-:Y:S01]  /*5610*/  @P2 IMAD.MOV.U32 R8, RZ, RZ, R170 ;  /* 0x000000ffff082224 */ /* 0x000fe200078e00aa */
[----:B------:R-:W-:Y:S01]  /*5620*/  IADD3 R157, P0, R157, 0x80, RZ ;  /* 0x000000809d9d7810 */ /* 0x000fe20007f1e0ff */
[----:B------:R-:W-:Y:S01]  /*5630*/  FMUL R91, R91, R156 ;  /* 0x0000009c5b5b7220 */ /* 0x000fe20000400000 */
[----:B------:R-:W-:Y:S03]  /*5640*/  BSSY B1, `(.L_x_159) ;  /* 0x0000009000017945 */ /* 0x000fe60003800000 */
[----:B------:R-:W-:-:S05]  /*5650*/  FFMA R91, R150, R155, R91 ;  /* 0x0000009b965b7223 */ /* 0x000fca000000005b */
[----:B------:R-:W-:-:S04]  /*5660*/  F2FP.BF16.F32.PACK_AB R91, RZ, R91 ;  /* 0x0000005bff5b723e */ /* 0x000fc800000010ff */
[----:B------:R-:W-:Y:S01]  /*5670*/  PRMT R90, R91, 0x7610, R90 ;  /* 0x000076105b5a7816 */ /* 0x000fe2000000005a */
[----:B------:R-:W-:Y:S02]  /*5680*/  IMAD.X R91, RZ, RZ, R9, P0 ;  /* 0x000000ffff5b7224 */ /* 0x000fe400000e0609 */
[----:B------:R-:W-:-:S05]  /*5690*/  @P2 IMAD.MOV.U32 R9, RZ, RZ, R171 ;  /* 0x000000ffff092224 */ /* 0x000fca00078e00ab */
[----:B------:R1:W-:Y:S01]  /*56a0*/  @P2 STG.E.U16 desc[UR36][R8.64+0xf0], R90 ;  /* 0x0000f05a08002986 */ /* 0x0003e2000c101524 */
[----:B------:R-:W-:Y:S05]  /*56b0*/  @!P1 BRA `(.L_x_160) ;  /* 0x0000000000049947 */ /* 0x000fea0003800000 */
[----:B------:R0:W5:Y:S02]  /*56c0*/  LDG.E.LTC128B.U16 R154, desc[UR36][R88.64+0xf2] ;  /* 0x0000f224589a7981 */ /* 0x000164000c1e1520 */
.L_x_160:
[----:B------:R-:W-:Y:S05]  /*56d0*/  BSYNC B1 ;  /* 0x0000000000017941 */ /* 0x000fea0003800000 */
.L_x_159:
[----:B-1---5:R-:W-:Y:S01]  /*56e0*/  IMAD.U32 R9, R154, 0x10000, RZ ;  /* 0x000100009a097824 */ /* 0x022fe200078e00ff */
[----:B------:R-:W-:Y:S01]  /*56f0*/  ISETP.GT.AND P0, PT, R3, 0x80, PT ;  /* 0x000000800300780c */ /* 0x000fe20003f04270 */
[----:B------:R-:W-:Y:S02]  /*5700*/  IMAD R8, R91, R14, RZ ;  /* 0x0000000e5b087224 */ /* 0x000fe400078e02ff */
[----:B0-2---:R-:W-:Y:S01]  /*5710*/  FMUL R88, R9, R156 ;  /* 0x0000009c09587220 */ /* 0x005fe20000400000 */
[----:B------:R-:W-:Y:S01]  /*5720*/  ISETP.GT.AND P3, PT, R0, RZ, P0 ;  /* 0x000000ff0000720c */ /* 0x000fe20000764270 */
[C---:B------:R-:W-:Y:S02]  /*5730*/  IMAD R97, R157.reuse, R15, R8 ;  /* 0x0000000f9d617224 */ /* 0x040fe400078e0208 */
[----:B------:R-:W-:-:S04]  /*5740*/  IMAD.WIDE.U32 R8, R157, R14, R158 ;  /* 0x0000000e9d087225 */ /* 0x000fc800078e009e */
[----:B------:R-:W-:Y:S01]  /*5750*/  FFMA R151, R151, R155, R88 ;  /* 0x0000009b97977223 */ /* 0x000fe20000000058 */
[----:B------:R-:W-:Y:S01]  /*5760*/  IMAD.IADD R9, R9, 0x1, R97 ;  /* 0x0000000109097824 */ /* 0x000fe200078e0261 */
[----:B------:R-:W-:-:S03]  /*5770*/  LEA R88, P2, R8, R10, 0x1 ;  /* 0x0000000a08587211 */ /* 0x000fc600078408ff */
[----:B------:R-:W-:Y:S02]  /*5780*/  F2FP.BF16.F32.PACK_AB R151, RZ, R151 ;  /* 0x00000097ff97723e */ /* 0x000fe400000010ff */
[----:B------:R-:W-:-:S03]  /*5790*/  LEA.HI.X R89, R8, R11, R9, 0x1, P2 ;  /* 0x0000000b08597211 */ /* 0x000fc600010f0c09 */
[----:B------:R0:W-:Y:S04]  /*57a0*/  @P1 STG.E.U16 desc[UR36][R170.64+0xf2], R151 ;  /* 0x0000f297aa001986 */ /* 0x0001e8000c101524 */
[----:B------:R-:W2:Y:S01]  /*57b0*/  @P3 LDG.E.LTC128B.U16 R154, desc[UR36][R88.64] ;  /* 0x00000024589a3981 */ /* 0x000ea2000c1e1520 */
[----:B------:R-:W-:Y:S01]  /*57c0*/  IMAD.WIDE.U32 R8, R157, R14, R6 ;  /* 0x0000000e9d087225 */ /* 0x000fe200078e0006 */
[----:B------:R-:W-:Y:S01]  /*57d0*/  SHF.L.U64.HI R95, R4, 0x8, R5 ;  /* 0x00000008045f7819 */ /* 0x000fe20000010205 */
[----:B------:R-:W-:Y:S01]  /*57e0*/  BSSY B1, `(.L_x_161) ;  /* 0x0000011000017945 */ /* 0x000fe20003800000 */
[----:B------:R-:W-:Y:S01]  /*57f0*/  ISETP.GT.AND P2, PT, R0, 0x1, P0 ;  /* 0x000000010000780c */ /* 0x000fe20000744270 */
[----:B------:R-:W-:Y:S01]  /*5800*/  IMAD.SHL.U32 R93, R4, 0x100, RZ ;  /* 0x00000100045d7824 */ /* 0x000fe200078e00ff */
[----:B------:R-:W-:-:S03]  /*5810*/  IADD3 R9, R97, R9, RZ ;  /* 0x0000000961097210 */ /* 0x000fc60007ffe0ff */
[----:B------:R-:W-:Y:S01]  /*5820*/  IMAD.WIDE.U32 R90, R23, R12, R8 ;  /* 0x0000000c175a7225 */ /* 0x000fe200078e0008 */
[----:B------:R-:W-:-:S03]  /*5830*/  IADD3 R8, P1, R93, R160, RZ ;  /* 0x000000a05d087210 */ /* 0x000fc60007f3e0ff */
[----:B------:R-:W-:Y:S01]  /*5840*/  IMAD.IADD R5, R13, 0x1, R91 ;  /* 0x000000010d057824 */ /* 0x000fe200078e025b */
[----:B------:R-:W-:Y:S01]  /*5850*/  LEA R4, P4, R90, R10, 0x1 ;  /* 0x0000000a5a047211 */ /* 0x000fe200078808ff */
[----:B------:R-:W-:-:S03]  /*5860*/  IMAD.X R9, R95, 0x1, R161, P1 ;  /* 0x000000015f097824 */ /* 0x000fc600008e06a1 */
[----:B------:R-:W-:Y:S01]  /*5870*/  LEA.HI.X R5, R90, R11, R5, 0x1, P4 ;  /* 0x0000000b5a057211 */ /* 0x000fe200020f0c05 */
[----:B--2---:R-:W-:-:S04]  /*5880*/  IMAD.U32 R15, R154, 0x10000, RZ ;  /* 0x000100009a0f7824 */ /* 0x004fc800078e00ff */
[----:B------:R-:W-:-:S04]  /*5890*/  FMUL R15, R15, R156 ;  /* 0x0000009c0f0f7220 */ /* 0x000fc80000400000 */
[----:B------:R-:W-:-:S05]  /*58a0*/  FFMA R15, R24, R155, R15 ;  /* 0x0000009b180f7223 */ /* 0x000fca000000000f */
[----:B------:R-:W-:-:S05]  /*58b0*/  F2FP.BF16.F32.PACK_AB R15, RZ, R15 ;  /* 0x0000000fff0f723e */ /* 0x000fca00000010ff */
[----:B------:R0:W-:Y:S01]  /*58c0*/  @P3 STG.E.U16 desc[UR36][R8.64], R15 ;  /* 0x0000000f08003986 */ /* 0x0001e2000c101524 */
[----:B------:R-:W-:Y:S05]  /*58d0*/  @!P2 BRA `(.L_x_162) ;  /* 0x000000000004a947 */ /* 0x000fea0003800000 */
[----:B------:R1:W5:Y:S02]  /*58e0*/  LDG.E.LTC128B.U16 R154, desc[UR36][R4.64+0x2] ;  /* 0x00000224049a7981 */ /* 0x000364000c1e1520 */
.L_x_162:
[----:B------:R-:W-:Y:S05]  /*58f0*/  BSYNC B1 ;  /* 0x0000000000017941 */ /* 0x000fea0003800000 */
.L_x_161:
[----:B0----5:R-:W-:Y:S01]  /*5900*/  IMAD.U32 R15, R154, 0x10000, RZ ;  /* 0x000100009a0f7824 */ /* 0x021fe200078e00ff */
[----:B------:R-:W-:Y:S01]  /*5910*/  ISETP.GT.AND P1, PT, R3, 0x88, PT ;  /* 0x000000880300780c */ /* 0x000fe20003f24270 */
[----:B------:R-:W-:Y:S02]  /*5920*/  BSSY B1, `(.L_x_163) ;  /* 0x000000f000017945 */ /* 0x000fe40003800000 */
[----:B------:R-:W-:Y:S01]  /*5930*/  FMUL R24, R15, R156 ;  /* 0x0000009c0f187220 */ /* 0x000fe20000400000 */
[----:B------:R-:W-:Y:S01]  /*5940*/  IMAD.WIDE.U32 R14, R157, R14, R164 ;  /* 0x0000000e9d0e7225 */ /* 0x000fe200078e00a4 */
[----:B------:R-:W-:-:S03]  /*5950*/  ISETP.GT.AND P3, PT, R0, RZ, P1 ;  /* 0x000000ff0000720c */ /* 0x000fc60000f64270 */
[----:B------:R-:W-:Y:S01]  /*5960*/  FFMA R24, R25, R155, R24 ;  /* 0x0000009b19187223 */ /* 0x000fe20000000018 */
[----:B------:R-:W-:Y:S01]  /*5970*/  IMAD.IADD R97, R97, 0x1, R15 ;  /* 0x0000000161617824 */ /* 0x000fe200078e020f */
[-C--:B------:R-:W-:Y:S02]  /*5980*/  IADD3 R21, P5, R20, R14.reuse, RZ ;  /* 0x0000000e14157210 */ /* 0x080fe40007fbe0ff */
[----:B------:R-:W-:Y:S02]  /*5990*/  IADD3 R20, P4, R6, R14, RZ ;  /* 0x0000000e06147210 */ /* 0x000fe40007f9e0ff */
[----:B------:R-:W-:Y:S01]  /*59a0*/  F2FP.BF16.F32.PACK_AB R24, RZ, R24 ;  /* 0x00000018ff18723e */ /* 0x000fe200000010ff */
[----:B------:R-:W-:Y:S01]  /*59b0*/  IMAD.X R158, R97, 0x1, R159, P5 ;  /* 0x00000001619e7824 */ /* 0x000fe200028e069f */
[----:B------:R-:W-:-:S03]  /*59c0*/  LEA R14, P5, R21, R10, 0x1 ;  /* 0x0000000a150e7211 */ /* 0x000fc600078a08ff */
[----:B------:R0:W-:Y:S01]  /*59d0*/  @P2 STG.E.U16 desc[UR36][R8.64+0x2], R24 ;  /* 0x0000021808002986 */ /* 0x0001e2000c101524 */
[----:B------:R-:W-:Y:S01]  /*59e0*/  LEA.HI.X R15, R21, R11, R158, 0x1, P5 ;  /* 0x0000000b150f7211 */ /* 0x000fe200028f0c9e */
[----:B------:R-:W-:Y:S08]  /*59f0*/  @!P3 BRA `(.L_x_164) ;  /* 0x000000000004b947 */ /* 0x000ff00003800000 */
[----:B------:R2:W5:Y:S02]  /*5a00*/  LDG.E.LTC128B.U16 R154, desc[UR36][R14.64] ;  /* 0x000000240e9a7981 */ /* 0x000564000c1e1520 */
.L_x_164:
[----:B------:R-:W-:Y:S05]  /*5a10*/  BSYNC B1 ;  /* 0x0000000000017941 */ /* 0x000fea0003800000 */
.L_x_163:
[----:B-----5:R-:W-:Y:S01]  /*5a20*/  IMAD.U32 R3, R154, 0x10000, RZ ;  /* 0x000100009a037824 */ /* 0x020fe200078e00ff */
[----:B------:R-:W-:Y:S01]  /*5a30*/  ISETP.GT.AND P2, PT, R0, 0x1, P1 ;  /* 0x000000010000780c */ /* 0x000fe20000f44270 */
[----:B------:R-:W-:Y:S01]  /*5a40*/  IMAD.X R21, R7, 0x1, R97, P4 ;  /* 0x0000000107157824 */ /* 0x000fe200020e0661 */
[----:B------:R-:W-:Y:S01]  /*5a50*/  IADD3 R6, P4, R8, R167, RZ ;  /* 0x000000a708067210 */ /* 0x000fe20007f9e0ff */
[----:B------:R-:W-:Y:S01]  /*5a60*/  FMUL R3, R3, R156 ;  /* 0x0000009c03037220 */ /* 0x000fe20000400000 */
[----:B------:R-:W-:Y:S01]  /*5a70*/  BSSY B1, `(.L_x_165) ;  /* 0x000000b000017945 */ /* 0x000fe20003800000 */
[----:B--2---:R-:W-:-:S04]  /*5a80*/  IMAD.WIDE.U32 R14, R23, R12, R20 ;  /* 0x0000000c170e7225 */ /* 0x004fc800078e0014 */
[----:B------:R-:W-:Y:S01]  /*5a90*/  FFMA R3, R26, R155, R3 ;  /* 0x0000009b1a037223 */ /* 0x000fe20000000003 */
[----:B------:R-:W-:Y:S01]  /*5aa0*/  IMAD.X R7, R9, 0x1, R169, P4 ;  /* 0x0000000109077824 */ /* 0x000fe200020e06a9 */
[----:B------:R-:W-:Y:S01]  /*5ab0*/  LEA R10, P5, R14, R10, 0x1 ;  /* 0x0000000a0e0a7211 */ /* 0x000fe200078a08ff */
[----:B------:R-:W-:Y:S02]  /*5ac0*/  IMAD.IADD R13, R13, 0x1, R15 ;  /* 0x000000010d0d7824 */ /* 0x000fe400078e020f */
[----:B------:R-:W-:-:S03]  /*5ad0*/  F2FP.BF16.F32.PACK_AB R3, RZ, R3 ;  /* 0x00000003ff03723e */ /* 0x000fc600000010ff */
[----:B------:R-:W-:Y:S02]  /*5ae0*/  LEA.HI.X R11, R14, R11, R13, 0x1, P5 ;  /* 0x0000000b0e0b7211 */ /* 0x000fe400028f0c0d */
[----:B------:R2:W-:Y:S01]  /*5af0*/  @P3 STG.E.U16 desc[UR36][R6.64], R3 ;  /* 0x0000000306003986 */ /* 0x0005e2000c101524 */
[----:B------:R-:W-:Y:S05]  /*5b00*/  @!P2 BRA `(.L_x_166) ;  /* 0x000000000004a947 */ /* 0x000fea0003800000 */
[----:B------:R0:W5:Y:S02]  /*5b10*/  LDG.E.LTC128B.U16 R154, desc[UR36][R10.64+0x2] ;  /* 0x000002240a9a7981 */ /* 0x000164000c1e1520 */
.L_x_166:
[----:B------:R-:W-:Y:S05]  /*5b20*/  BSYNC B1 ;  /* 0x0000000000017941 */ /* 0x000fea0003800000 */
.L_x_165:
[----:B--2--5:R-:W-:Y:S01]  /*5b30*/  IMAD.U32 R3, R154, 0x10000, RZ ;  /* 0x000100009a037824 */ /* 0x024fe200078e00ff */
[----:B------:R-:W-:Y:S01]  /*5b40*/  ISETP.GT.AND P3, PT, R0, 0x8, P0 ;  /* 0x000000080000780c */ /* 0x000fe20000764270 */
[----:B------:R-:W-:Y:S02]  /*5b50*/  BSSY B1, `(.L_x_167) ;  /* 0x0000007000017945 */ /* 0x000fe40003800000 */
[----:B------:R-:W-:-:S04]  /*5b60*/  FMUL R12, R3, R156 ;  /* 0x0000009c030c7220 */ /* 0x000fc80000400000 */
[----:B------:R-:W-:-:S05]  /*5b70*/  FFMA R12, R27, R155, R12 ;  /* 0x0000009b1b0c7223 */ /* 0x000fca000000000c */
[----:B------:R-:W-:-:S05]  /*5b80*/  F2FP.BF16.F32.PACK_AB R12, RZ, R12 ;  /* 0x0000000cff0c723e */ /* 0x000fca00000010ff */
[----:B------:R2:W-:Y:S01]  /*5b90*/  @P2 STG.E.U16 desc[UR36][R6.64+0x2], R12 ;  /* 0x0000020c06002986 */ /* 0x0005e2000c101524 */
[----:B------:R-:W-:Y:S05]  /*5ba0*/  @!P3 BRA `(.L_x_168) ;  /* 0x000000000004b947 */ /* 0x000fea0003800000 */
[----:B------:R0:W5:Y:S02]  /*5bb0*/  LDG.E.LTC128B.U16 R154, desc[UR36][R4.64+0x10] ;  /* 0x00001024049a7981 */ /* 0x000164000c1e1520 */
.L_x_168:
[----:B------:R-:W-:Y:S05]  /*5bc0*/  BSYNC B1 ;  /* 0x0000000000017941 */ /* 0x000fea0003800000 */
.L_x_167:
[----:B-----5:R-:W-:Y:S01]  /*5bd0*/  IMAD.U32 R3, R154, 0x10000, RZ ;  /* 0x000100009a037824 */ /* 0x020fe200078e00ff */
[----:B--2---:R-:W-:Y:S01]  /*5be0*/  MOV R6, R8 ;  /* 0x0000000800067202 */ /* 0x004fe20000000f00 */
[----:B------:R-:W-:Y:S01]  /*5bf0*/  IMAD.MOV.U32 R7, RZ, RZ, R9 ;  /* 0x000000ffff077224 */ /* 0x000fe200078e0009 */
[----:B------:R-:W-:Y:S01]  /*5c00*/  ISETP.GT.AND P2, PT, R0, 0x9, P0 ;  /* 0x000000090000780c */ /* 0x000fe20000744270 */
[----:B------:R-:W-:Y:S01]  /*5c10*/  FMUL R3, R3, R156 ;  /* 0x0000009c03037220 */ /* 0x000fe20000400000 */
[----:B------:R-:W-:Y:S03]  /*5c20*/  BSSY B1, `(.L_x_169) ;  /* 0x0000006000017945 */ /* 0x000fe60003800000 */
[----:B------:R-:W-:-:S05]  /*5c30*/  FFMA R3, R28, R155, R3 ;  /* 0x0000009b1c037223 */ /* 0x000fca0000000003 */
[----:B------:R-:W-:-:S05]  /*5c40*/  F2FP.BF16.F32.PACK_AB R3, RZ, R3 ;  /* 0x00000003ff03723e */ /* 0x000fca00000010ff */
[----:B------:R2:W-:Y:S01]  /*5c50*/  @P3 STG.E.U16 desc[UR36][R6.64+0x10], R3 ;  /* 0x0000100306003986 */ /* 0x0005e2000c101524 */
[----:B------:R-:W-:Y:S05]  /*5c60*/  @!P2 BRA `(.L_x_170) ;  /* 0x000000000004a947 */ /* 0x000fea0003800000 */
[----:B------:R0:W5:Y:S02]  /*5c70*/  LDG.E.LTC128B.U16 R154, desc[UR36][R4.64+0x12] ;  /* 0x00001224049a7981 */ /* 0x000164000c1e1520 */
.L_x_170:
[----:B------:R-:W-:Y:S05]  /*5c80*/  BSYNC B1 ;  /* 0x0000000000017941 */ /* 0x000fea0003800000 */
.L_x_169:
        /* <DEDUP_REMOVED lines=9> */
.L_x_172:
[----:B------:R-:W-:Y:S05]  /*5d20*/  BSYNC B1 ;  /* 0x0000000000017941 */ /* 0x000fea0003800000 */
.L_x_171:
[----:B-----5:R-:W-:Y:S01]  /*5d30*/  IMAD.U32 R3, R154, 0x10000, RZ ;  /* 0x000100009a037824 */ /* 0x020fe200078e00ff */
[----:B0-----:R-:W-:Y:S01]  /*5d40*/  IADD3 R8, P3, R167, R8, RZ ;  /* 0x00000008a7087210 */ /* 0x001fe20007f7e0ff */
[----:B------:R-:W-:Y:S01]  /*5d50*/  BSSY B1, `(.L_x_173) ;  /* 0x0000009000017945 */ /* 0x000fe20003800000 */
[----:B------:R-:W-:Y:S01]  /*5d60*/  ISETP.GT.AND P2, PT, R0, 0x9, P1 ;  /* 0x000000090000780c */ /* 0x000fe20000f44270 */
[----:B------:R-:W-:Y:S02]  /*5d70*/  FMUL R3, R3, R156 ;  /* 0x0000009c03037220 */ /* 0x000fe40000400000 */
[----:B------:R-:W-:Y:S02]  /*5d80*/  IMAD.X R9, R169, 0x1, R9, P3 ;  /* 0x00000001a9097824 */ /* 0x000fe400018e0609 */
[----:B------:R-:W-:-:S05]  /*5d90*/  FFMA R3, R30, R155, R3 ;  /* 0x0000009b1e037223 */ /* 0x000fca0000000003 */
[----:B------:R-:W-:-:S05]  /*5da0*/  F2FP.BF16.F32.PACK_AB R3, RZ, R3 ;  /* 0x00000003ff03723e */ /* 0x000fca00000010ff */
[----:B------:R0:W-:Y:S01]  /*5db0*/  @P4 STG.E.U16 desc[UR36][R8.64+0x10], R3 ;  /* 0x0000100308004986 */ /* 0x0001e2000c101524 */
[----:B------:R-:W-:Y:S05]  /*5dc0*/  @!P2 BRA `(.L_x_174) ;  /* 0x000000000004a947 */ /* 0x000fea0003800000 */
[----:B------:R0:W5:Y:S02]  /*5dd0*/  LDG.E.LTC128B.U16 R154, desc[UR36][R10.64+0x12] ;  /* 0x000012240a9a7981 */ /* 0x000164000c1e1520 */
.L_x_174:
[----:B------:R-:W-:Y:S05]  /*5de0*/  BSYNC B1 ;  /* 0x0000000000017941 */ /* 0x000fea0003800000 */
.L_x_173:
[----:B0----5:R-:W-:Y:S01]  /*5df0*/  IMAD.U32 R3, R154, 0x10000, RZ ;  /* 0x000100009a037824 */ /* 0x021fe200078e00ff */
[----:B------:R-:W-:Y:S01]  /*5e00*/  ISETP.GT.AND P3, PT, R0, 0x10, P0 ;  /* 0x000000100000780c */ /* 0x000fe20000764270 */
[----:B------:R-:W-:Y:S02]  /*5e10*/  BSSY B1, `(.L_x_175) ;  /* 0x0000009000017945 */ /* 0x000fe40003800000 */
[----:B------:R-:W-:-:S04]  /*5e20*/  FMUL R8, R3, R156 ;  /* 0x0000009c03087220 */ /* 0x000fc80000400000 */
[----:B------:R-:W-:Y:S01]  /*5e30*/  FFMA R31, R31, R155, R8 ;  /* 0x0000009b1f1f7223 */ /* 0x000fe20000000008 */
[----:B------:R-:W-:-:S04]  /*5e40*/  IADD3 R8, P4, P5, R167, R160, R93 ;  /* 0x000000a0a7087210 */ /* 0x000fc80007d9e05d */
[----:B------:R-:W-:Y:S02]  /*5e50*/  F2FP.BF16.F32.PACK_AB R31, RZ, R31 ;  /* 0x0000001fff1f723e */ /* 0x000fe400000010ff */
[----:B------:R-:W-:-:S05]  /*5e60*/  IADD3.X R9, R169, R161, R95, P4, P5 ;  /* 0x000000a1a9097210 */ /* 0x000fca00027ea45f */
[----:B------:R0:W-:Y:S01]  /*5e70*/  @P2 STG.E.U16 desc[UR36][R8.64+0x12], R31 ;  /* 0x0000121f08002986 */ /* 0x0001e2000c101524 */
[----:B------:R-:W-:Y:S05]  /*5e80*/  @!P3 BRA `(.L_x_176) ;  /* 0x000000000004b947 */ /* 0x000fea0003800000 */
[----:B------:R0:W5:Y:S02]  /*5e90*/  LDG.E.LTC128B.U16 R154, desc[UR36][R4.64+0x20] ;  /* 0x00002024049a7981 */ /* 0x000164000c1e1520 */
.L_x_176:
[----:B------:R-:W-:Y:S05]  /*5ea0*/  BSYNC B1 ;  /* 0x0000000000017941 */ /* 0x000fea0003800000 */
.L_x_175:
[----:B-----5:R-:W-:Y:S01]  /*5eb0*/  IMAD.U32 R3, R154, 0x10000, RZ ;  /* 0x000100009a037824 */ /* 0x020fe200078e00ff */
        /* <DEDUP_REMOVED lines=8> */
.L_x_178:
[----:B------:R-:W-:Y:S05]  /*5f40*/  BSYNC B1 ;  /* 0x0000000000017941 */ /* 0x000fea0003800000 */
.L_x_177:
[----:B0----5:R-:W-:Y:S01]  /*5f50*/  IMAD.U32 R3, R154, 0x10000, RZ ;  /* 0x000100009a037824 */ /* 0x021fe200078e00ff */
[----:B------:R-:W-:Y:S01]  /*5f60*/  ISETP.GT.AND P3, PT, R0, 0x10, P1 ;  /* 0x000000100000780c */ /* 0x000fe20000f64270 */
[----:B------:R-:W-:Y:S02]  /*5f70*/  BSSY B1, `(.L_x_179) ;  /* 0x0000007000017945 */ /* 0x000fe40003800000 */
[----:B--2---:R-:W-:-:S04]  /*5f80*/  FMUL R12, R3, R156 ;  /* 0x0000009c030c7220 */ /* 0x004fc80000400000 */
[----:B------:R-:W-:-:S05]  /*5f90*/  FFMA R12, R33, R155, R12 ;  /* 0x0000009b210c7223 */ /* 0x000fca000000000c */
[----:B------:R-:W-:-:S05]  /*5fa0*/  F2FP.BF16.F32.PACK_AB R12, RZ, R12 ;  /* 0x0000000cff0c723e */ /* 0x000fca00000010ff */
[----:B------:R0:W-:Y:S01]  /*5fb0*/  @P2 STG.E.U16 desc[UR36][R6.64+0x22], R12 ;  /* 0x0000220c06002986 */ /* 0x0001e2000c101524 */
[----:B------:R-:W-:Y:S05]  /*5fc0*/  @!P3 BRA `(.L_x_180) ;  /* 0x000000000004b947 */ /* 0x000fea0003800000 */
[----:B------:R2:W5:Y:S02]  /*5fd0*/  LDG.E.LTC128B.U16 R154, desc[UR36][R10.64+0x20] ;  /* 0x000020240a9a7981 */ /* 0x000564000c1e1520 */
.L_x_180:
[----:B------:R-:W-:Y:S05]  /*5fe0*/  BSYNC B1 ;  /* 0x0000000000017941 */ /* 0x000fea0003800000 */
.L_x_179:
        /* <DEDUP_REMOVED lines=9> */
.L_x_182:
[----:B------:R-:W-:Y:S05]  /*6080*/  BSYNC B1 ;  /* 0x0000000000017941 */ /* 0x000fea0003800000 */
.L_x_181:
[----:B0----5:R-:W-:Y:S01]  /*6090*/  IMAD.U32 R3, R154, 0x10000, RZ ;  /* 0x000100009a037824 */ /* 0x021fe200078e00ff */
        /* <DEDUP_REMOVED lines=8> */
.L_x_184:
[----:B------:R-:W-:Y:S05]  /*6120*/  BSYNC B1 ;  /* 0x0000000000017941 */ /* 0x000fea0003800000 */
.L_x_183:
        /* <DEDUP_REMOVED lines=9> */
.L_x_186:
[----:B------:R-:W-:Y:S05]  /*61c0*/  BSYNC B1 ;  /* 0x0000000000017941 */ /* 0x000fea0003800000 */
.L_x_185:
        /* <DEDUP_REMOVED lines=9> */
.L_x_188:
[----:B------:R-:W-:Y:S05]  /*6260*/  BSYNC B1 ;  /* 0x0000000000017941 */ /* 0x000fea0003800000 */
.L_x_187:
        /* <DEDUP_REMOVED lines=9> */
.L_x_190:
[----:B------:R-:W-:Y:S05]  /*6300*/  BSYNC B1 ;  /* 0x0000000000017941 */ /* 0x000fea0003800000 */
.L_x_189:
[----:B0----5:R-:W-:Y:S01]  /*6310*/  SHF.L.U32 R3, R154, 0x10, RZ ;  /* 0x000000109a037819 */ /* 0x021fe200000006ff */
[----:B------:R-:W-:Y:S01]  /*6320*/  BSSY B1, `(.L_x_191) ;  /* 0x0000008000017945 */ /* 0x000fe20003800000 */
[----:B------:R-:W-:-:S03]  /*6330*/  ISETP.GT.AND P3, PT, R0, 0x20, P0 ;  /* 0x000000200000780c */ /* 0x000fc60000764270 */
[----:B------:R-:W-:-:S04]  /*6340*/  FMUL R12, R3, R156 ;  /* 0x0000009c030c7220 */ /* 0x000fc80000400000 */
[----:B------:R-:W-:-:S05]  /*6350*/  FFMA R12, R39, R155, R12 ;  /* 0x0000009b270c7223 */ /* 0x000fca000000000c */
[----:B------:R-:W-:-:S05]  /*6360*/  F2FP.BF16.F32.PACK_AB R12, RZ, R12 ;  /* 0x0000000cff0c723e */ /* 0x000fca00000010ff */
[----:B------:R0:W-:Y:S01]  /*6370*/  @P2 STG.E.U16 desc[UR36][R8.64+0x32], R12 ;  /* 0x0000320c08002986 */ /* 0x0001e2000c101524 */
[----:B------:R-:W-:Y:S05]  /*6380*/  @!P3 BRA `(.L_x_192) ;  /* 0x000000000004b947 */ /* 0x000fea0003800000 */
[----:B------:R0:W5:Y:S02]  /*6390*/  LDG.E.LTC128B.U16 R154, desc[UR36][R4.64+0x40] ;  /* 0x00004024049a7981 */ /* 0x000164000c1e1520 */
.L_x_192:
[----:B------:R-:W-:Y:S05]  /*63a0*/  BSYNC B1 ;  /* 0x0000000000017941 */ /* 0x000fea0003800000 */
.L_x_191:
        /* <DEDUP_REMOVED lines=9> */
.L_x_194:
[----:B------:R-:W-:Y:S05]  /*6440*/  BSYNC B1 ;  /* 0x0000000000017941 */ /* 0x000fea0003800000 */
.L_x_193:
        /* <DEDUP_REMOVED lines=9> */
.L_x_196:
[----:B------:R-:W-:Y:S05]  /*64e0*/  BSYNC B1 ;  /* 0x0000000000017941 */ /* 0x000fea0003800000 */
.L_x_195:
        /* <DEDUP_REMOVED lines=9> */
.L_x_198:
[----:B------:R-:W-:Y:S05]  /*6580*/  BSYNC B1 ;  /* 0x0000000000017941 */ /* 0x000fea0003800000 */
.L_x_197:
        /* <DEDUP_REMOVED lines=9> */
.L_x_200:
[----:B------:R-:W-:Y:S05]  /*6620*/  BSYNC B1 ;  /* 0x0000000000017941 */ /* 0x000fea0003800000 */
.L_x_199:
        /* <DEDUP_REMOVED lines=9> */
.L_x_202:
[----:B------:R-:W-:Y:S05]  /*66c0*/  BSYNC B1 ;  /* 0x0000000000017941 */ /* 0x000fea0003800000 */
.L_x_201:
        /* <DEDUP_REMOVED lines=9> */
.L_x_204:
[----:B------:R-:W-:Y:S05]  /*6760*/  BSYNC B1 ;  /* 0x0000000000017941 */ /* 0x000fea0003800000 */
.L_x_203:
        /* <DEDUP_REMOVED lines=9> */
.L_x_206:
[----:B------:R-:W-:Y:S05]  /*6800*/  BSYNC B1 ;  /* 0x0000000000017941 */ /* 0x000fea0003800000 */
.L_x_205:
        /* <DEDUP_REMOVED lines=9> */
.L_x_208:
[----:B------:R-:W-:Y:S05]  /*68a0*/  BSYNC B1 ;  /* 0x0000000000017941 */ /* 0x000fea0003800000 */
.L_x_207:
        /* <DEDUP_REMOVED lines=9> */
.L_x_210:
[----:B------:R-:W-:Y:S05]  /*6940*/  BSYNC B1 ;  /* 0x0000000000017941 */ /* 0x000fea0003800000 */
.L_x_209:
        /* <DEDUP_REMOVED lines=9> */
.L_x_212:
[----:B------:R-:W-:Y:S05]  /*69e0*/  BSYNC B1 ;  /* 0x0000000000017941 */ /* 0x000fea0003800000 */
.L_x_211:
        /* <DEDUP_REMOVED lines=9> */
.L_x_214:
[----:B------:R-:W-:Y:S05]  /*6a80*/  BSYNC B1 ;  /* 0x0000000000017941 */ /* 0x000fea0003800000 */
.L_x_213:
        /* <DEDUP_REMOVED lines=9> */
.L_x_216:
[----:B------:R-:W-:Y:S05]  /*6b20*/  BSYNC B1 ;  /* 0x0000000000017941 */ /* 0x000fea0003800000 */
.L_x_215:
[----:B-----5:R-:W-:Y:S01]  /*6b30*/  SHF.L.U32 R3, R154, 0x10, RZ ;  /* 0x000000109a037819 */ /* 0x020fe200000006ff */
        /* <DEDUP_REMOVED lines=8> */
.L_x_218:
[----:B------:R-:W-:Y:S05]  /*6bc0*/  BSYNC B1 ;  /* 0x0000000000017941 */ /* 0x000fea0003800000 */
.L_x_217:
        /* <DEDUP_REMOVED lines=9> */
.L_x_220:
[----:B------:R-:W-:Y:S05]  /*6c60*/  BSYNC B1 ;  /* 0x0000000000017941 */ /* 0x000fea0003800000 */
.L_x_219:
        /* <DEDUP_REMOVED lines=9> */
.L_x_222:
[----:B------:R-:W-:Y:S05]  /*6d00*/  BSYNC B1 ;  /* 0x0000000000017941 */ /* 0x000fea0003800000 */
.L_x_221:
        /* <DEDUP_REMOVED lines=9> */
.L_x_224:
[----:B------:R-:W-:Y:S05]  /*6da0*/  BSYNC B1 ;  /* 0x0000000000017941 */ /* 0x000fea0003800000 */
.L_x_223:
        /* <DEDUP_REMOVED lines=9> */
.L_x_226:
[----:B------:R-:W-:Y:S05]  /*6e40*/  BSYNC B1 ;  /* 0x0000000000017941 */ /* 0x000fea0003800000 */
.L_x_225:
        /* <DEDUP_REMOVED lines=9> */
.L_x_228:
[----:B------:R-:W-:Y:S05]  /*6ee0*/  BSYNC B1 ;  /* 0x0000000000017941 */ /* 0x000fea0003800000 */
.L_x_227:
        /* <DEDUP_REMOVED lines=9> */
.L_x_230:
[----:B------:R-:W-:Y:S05]  /*6f80*/  BSYNC B1 ;  /* 0x0000000000017941 */ /* 0x000fea0003800000 */
.L_x_229:
        /* <DEDUP_REMOVED lines=9> */
.L_x_232:
[----:B------:R-:W-:Y:S05]  /*7020*/  BSYNC B1 ;  /* 0x0000000000017941 */ /* 0x000fea0003800000 */
.L_x_231:
        /* <DEDUP_REMOVED lines=9> */
.L_x_234:
[----:B------:R-:W-:Y:S05]  /*70c0*/  BSYNC B1 ;  /* 0x0000000000017941 */ /* 0x000fea0003800000 */
.L_x_233:
        /* <DEDUP_REMOVED lines=9> */
.L_x_236:
[----:B------:R-:W-:Y:S05]  /*7160*/  BSYNC B1 ;  /* 0x0000000000017941 */ /* 0x000fea0003800000 */
.L_x_235:
        /* <DEDUP_REMOVED lines=9> */
.L_x_238:
[----:B------:R-:W-:Y:S05]  /*7200*/  BSYNC B1 ;  /* 0x0000000000017941 */ /* 0x000fea0003800000 */
.L_x_237:
        /* <DEDUP_REMOVED lines=9> */
.L_x_240:
[----:B------:R-:W-:Y:S05]  /*72a0*/  BSYNC B1 ;  /* 0x0000000000017941 */ /* 0x000fea0003800000 */
.L_x_239:
        /* <DEDUP_REMOVED lines=9> */
.L_x_242:
[----:B------:R-:W-:Y:S05]  /*7340*/  BSYNC B1 ;  /* 0x0000000000017941 */ /* 0x000fea0003800000 */
.L_x_241:
        /* <DEDUP_REMOVED lines=9> */
.L_x_244:
[----:B------:R-:W-:Y:S05]  /*73e0*/  BSYNC B1 ;  /* 0x0000000000017941 */ /* 0x000fea0003800000 */
.L_x_243:
        /* <DEDUP_REMOVED lines=9> */
.L_x_246:
[----:B------:R-:W-:Y:S05]  /*7480*/  BSYNC B1 ;  /* 0x0000000000017941 */ /* 0x000fea0003800000 */
.L_x_245:
        /* <DEDUP_REMOVED lines=9> */
.L_x_248:
[----:B------:R-:W-:Y:S05]  /*7520*/  BSYNC B1 ;  /* 0x0000000000017941 */ /* 0x000fea0003800000 */
.L_x_247:
        /* <DEDUP_REMOVED lines=9> */
.L_x_250:
[----:B------:R-:W-:Y:S05]  /*75c0*/  BSYNC B1 ;  /* 0x0000000000017941 */ /* 0x000fea0003800000 */
.L_x_249:
        /* <DEDUP_REMOVED lines=9> */
.L_x_252:
[----:B------:R-:W-:Y:S05]  /*7660*/  BSYNC B1 ;  /* 0x0000000000017941 */ /* 0x000fea0003800000 */
.L_x_251:
        /* <DEDUP_REMOVED lines=9> */
.L_x_254:
[----:B------:R-:W-:Y:S05]  /*7700*/  BSYNC B1 ;  /* 0x0000000000017941 */ /* 0x000fea0003800000 */
.L_x_253:
        /* <DEDUP_REMOVED lines=9> */
.L_x_256:
[----:B------:R-:W-:Y:S05]  /*77a0*/  BSYNC B1 ;  /* 0x0000000000017941 */ /* 0x000fea0003800000 */
.L_x_255:
        /* <DEDUP_REMOVED lines=9> */
.L_x_258:
[----:B------:R-:W-:Y:S05]  /*7840*/  BSYNC B1 ;  /* 0x0000000000017941 */ /* 0x000fea0003800000 */
.L_x_257:
        /* <DEDUP_REMOVED lines=9> */
.L_x_260:
[----:B------:R-:W-:Y:S05]  /*78e0*/  BSYNC B1 ;  /* 0x0000000000017941 */ /* 0x000fea0003800000 */
.L_x_259:
        /* <DEDUP_REMOVED lines=9> */
.L_x_262:
[----:B------:R-:W-:Y:S05]  /*7980*/  BSYNC B1 ;  /* 0x0000000000017941 */ /* 0x000fea0003800000 */
.L_x_261:
        /* <DEDUP_REMOVED lines=9> */
.L_x_264:
[----:B------:R-:W-:Y:S05]  /*7a20*/  BSYNC B1 ;  /* 0x0000000000017941 */ /* 0x000fea0003800000 */
.L_x_263:
        /* <DEDUP_REMOVED lines=9> */
.L_x_266:
[----:B------:R-:W-:Y:S05]  /*7ac0*/  BSYNC B1 ;  /* 0x0000000000017941 */ /* 0x000fea0003800000 */
.L_x_265:
        /* <DEDUP_REMOVED lines=9> */
.L_x_268:
[----:B------:R-:W-:Y:S05]  /*7b60*/  BSYNC B1 ;  /* 0x0000000000017941 */ /* 0x000fea0003800000 */
.L_x_267:
        /* <DEDUP_REMOVED lines=9> */
.L_x_270:
[----:B------:R-:W-:Y:S05]  /*7c00*/  BSYNC B1 ;  /* 0x0000000000017941 */ /* 0x000fea0003800000 */
.L_x_269:
        /* <DEDUP_REMOVED lines=9> */
.L_x_272:
[----:B------:R-:W-:Y:S05]  /*7ca0*/  BSYNC B1 ;  /* 0x0000000000017941 */ /* 0x000fea0003800000 */
.L_x_271:
        /* <DEDUP_REMOVED lines=9> */
.L_x_274:
[----:B------:R-:W-:Y:S05]  /*7d40*/  BSYNC B1 ;  /* 0x0000000000017941 */ /* 0x000fea0003800000 */
.L_x_273:
        /* <DEDUP_REMOVED lines=9> */
.L_x_276:
[----:B------:R-:W-:Y:S05]  /*7de0*/  BSYNC B1 ;  /* 0x0000000000017941 */ /* 0x000fea0003800000 */
.L_x_275:
        /* <DEDUP_REMOVED lines=9> */
.L_x_278:
[----:B------:R-:W-:Y:S05]  /*7e80*/  BSYNC B1 ;  /* 0x0000000000017941 */ /* 0x000fea0003800000 */
.L_x_277:
        /* <DEDUP_REMOVED lines=9> */
.L_x_280:
[----:B------:R-:W-:Y:S05]  /*7f20*/  BSYNC B1 ;  /* 0x0000000000017941 */ /* 0x000fea0003800000 */
.L_x_279:
        /* <DEDUP_REMOVED lines=9> */
.L_x_282:
[----:B------:R-:W-:Y:S05]  /*7fc0*/  BSYNC B1 ;  /* 0x0000000000017941 */ /* 0x000fea0003800000 */
.L_x_281:
[----:B0----5:R-:W-:Y:S01]  /*7fd0*/  IMAD.U32 R3, R154, 0x10000, RZ ;  /* 0x000100009a037824 */ /* 0x021fe200078e00ff */
[----:B------:R-:W-:Y:S01]  /*7fe0*/  ISETP.GT.AND P2, PT, R0, 0x78, P1 ;  /* 0x000000780000780c */ /* 0x000fe20000f44270 */
[----:B------:R-:W-:Y:S02]  /*7ff0*/  BSSY B1, `(.L_x_283) ;  /* 0x0000007000017945 */ /* 0x000fe40003800000 */
[----:B-1----:R-:W-:-:S04]  /*8000*/  FMUL R4, R3, R156 ;  /* 0x0000009c03047220 */ /* 0x002fc80000400000 */
[----:B------:R-:W-:-:S05]  /*8010*/  FFMA R4, R85, R155, R4 ;  /* 0x0000009b55047223 */ /* 0x000fca0000000004 */
[----:B------:R-:W-:-:S05]  /*8020*/  F2FP.BF16.F32.PACK_AB R4, RZ, R4 ;  /* 0x00000004ff04723e */ /* 0x000fca00000010ff */
[----:B------:R0:W-:Y:S01]  /*8030*/  @P0 STG.E.U16 desc[UR36][R6.64+0xf2], R4 ;  /* 0x0000f20406000986 */ /* 0x0001e2000c101524 */
[----:B------:R-:W-:Y:S05]  /*8040*/  @!P2 BRA `(.L_x_284) ;  /* 0x000000000004a947 */ /* 0x000fea0003800000 */
[----:B------:R1:W5:Y:S02]  /*8050*/  LDG.E.LTC128B.U16 R154, desc[UR36][R10.64+0xf0] ;  /* 0x0000f0240a9a7981 */ /* 0x000364000c1e1520 */
.L_x_284:
[----:B------:R-:W-:Y:S05]  /*8060*/  BSYNC B1 ;  /* 0x0000000000017941 */ /* 0x000fea0003800000 */
.L_x_283:
[----:B-----5:R-:W-:Y:S01]  /*8070*/  IMAD.U32 R3, R154, 0x10000, RZ ;  /* 0x000100009a037824 */ /* 0x020fe200078e00ff */
[----:B------:R-:W-:Y:S01]  /*8080*/  ISETP.GT.AND P1, PT, R0, 0x79, P1 ;  /* 0x000000790000780c */ /* 0x000fe20000f24270 */
[----:B0-----:R-:W-:Y:S01]  /*8090*/  @P2 IMAD.MOV.U32 R4, RZ, RZ, R8 ;  /* 0x000000ffff042224 */ /* 0x001fe200078e0008 */
[----:B------:R-:W-:Y:S01]  /*80a0*/  BSSY B1, `(.L_x_285) ;  /* 0x0000008000017945 */ /* 0x000fe20003800000 */
[----:B------:R-:W-:Y:S01]  /*80b0*/  FMUL R3, R3, R156 ;  /* 0x0000009c03037220 */ /* 0x000fe20000400000 */
[----:B------:R-:W-:-:S03]  /*80c0*/  @P2 IMAD.MOV.U32 R5, RZ, RZ, R9 ;  /* 0x000000ffff052224 */ /* 0x000fc600078e0009 */
[----:B------:R-:W-:-:S05]  /*80d0*/  FFMA R3, R86, R155, R3 ;  /* 0x0000009b56037223 */ /* 0x000fca0000000003 */
[----:B------:R-:W-:-:S05]  /*80e0*/  F2FP.BF16.F32.PACK_AB R3, RZ, R3 ;  /* 0x00000003ff03723e */ /* 0x000fca00000010ff */
[----:B------:R0:W-:Y:S01]  /*80f0*/  @P2 STG.E.U16 desc[UR36][R4.64+0xf0], R3 ;  /* 0x0000f00304002986 */ /* 0x0001e2000c101524 */
[----:B------:R-:W-:Y:S05]  /*8100*/  @!P1 BRA `(.L_x_286) ;  /* 0x0000000000049947 */ /* 0x000fea0003800000 */
[----:B------:R0:W5:Y:S02]  /*8110*/  LDG.E.LTC128B.U16 R154, desc[UR36][R10.64+0xf2] ;  /* 0x0000f2240a9a7981 */ /* 0x000164000c1e1520 */
.L_x_286:
[----:B------:R-:W-:Y:S05]  /*8120*/  BSYNC B1 ;  /* 0x0000000000017941 */ /* 0x000fea0003800000 */
.L_x_285:
[----:B------:R-:W-:Y:S05]  /*8130*/  @!P1 BRA `(.L_x_287) ;  /* 0x00000024004c9947 */ /* 0x000fea0003800000 */
[----:B0----5:R-:W-:-:S04]  /*8140*/  IMAD.U32 R3, R154, 0x10000, RZ ;  /* 0x000100009a037824 */ /* 0x021fc800078e00ff */
[----:B------:R-:W-:-:S04]  /*8150*/  FMUL R0, R3, R156 ;  /* 0x0000009c03007220 */ /* 0x000fc80000400000 */
[----:B------:R-:W-:-:S05]  /*8160*/  FFMA R0, R87, R155, R0 ;  /* 0x0000009b57007223 */ /* 0x000fca0000000000 */
[----:B------:R-:W-:-:S05]  /*8170*/  F2FP.BF16.F32.PACK_AB R0, RZ, R0 ;  /* 0x00000000ff00723e */ /* 0x000fca00000010ff */
[----:B------:R0:W-:Y:S01]  /*8180*/  STG.E.U16 desc[UR36][R8.64+0xf2], R0 ;  /* 0x0000f20008007986 */ /* 0x0001e2000c101524 */
[----:B------:R-:W-:Y:S05]  /*8190*/  BRA `(.L_x_287) ;  /* 0x0000002400347947 */ /* 0x000fea0003800000 */
.L_x_36:
[----:B------:R-:W-:Y:S01]  /*81a0*/  ULDC.64 UR4, c[0x0][0x5c0] ;  /* 0x0001700000047ab9 */ /* 0x000fe20000000a00 */
[-C--:B------:R-:W-:Y:S01]  /*81b0*/  FMUL R88, R88, R155.reuse ;  /* 0x0000009b58587220 */ /* 0x080fe20000400000 */
[----:B------:R-:W-:Y:S01]  /*81c0*/  LEA R6, P0, R168, UR4, 0x1 ;  /* 0x00000004a8067c11 */ /* 0x000fe2000f8008ff */
[----:B------:R-:W-:Y:S01]  /*81d0*/  IMAD.SHL.U32 R11, R4, 0x10, RZ ;  /* 0x00000010040b7824 */ /* 0x000fe200078e00ff */
[----:B------:R-:W-:Y:S01]  /*81e0*/  ISETP.GT.AND P2, PT, R0, 0x1, P3 ;  /* 0x000000010000780c */ /* 0x000fe20001f44270 */
[-C--:B------:R-:W-:Y:S01]  /*81f0*/  FMUL R89, R89, R155.reuse ;  /* 0x0000009b59597220 */ /* 0x080fe20000400000 */
[----:B------:R-:W-:Y:S01]  /*8200*/  LEA.HI.X R7, R168, UR5, R167, 0x1, P0 ;  /* 0x00000005a8077c11 */ /* 0x000fe200080f0ca7 */
[-C--:B------:R-:W-:Y:S01]  /*8210*/  FMUL R90, R90, R155.reuse ;  /* 0x0000009b5a5a7220 */ /* 0x080fe20000400000 */
[----:B------:R-:W-:Y:S01]  /*8220*/  ISETP.GT.AND P0, PT, R3, 0x8, PT ;  /* 0x000000080300780c */ /* 0x000fe20003f04270 */
[-C--:B------:R-:W-:Y:S01]  /*8230*/  FMUL R91, R91, R155.reuse ;  /* 0x0000009b5b5b7220 */ /* 0x080fe20000400000 */
[----:B------:R-:W-:Y:S01]  /*8240*/  F2FP.BF16.F32.PACK_AB R88, RZ, R88 ;  /* 0x00000058ff58723e */ /* 0x000fe200000010ff */
[-C--:B------:R-:W-:Y:S01]  /*8250*/  FMUL R92, R92, R155.reuse ;  /* 0x0000009b5c5c7220 */ /* 0x080fe20000400000 */
[----:B------:R-:W-:Y:S01]  /*8260*/  ISETP.GT.AND P4, PT, R0, RZ, P0 ;  /* 0x000000ff0000720c */ /* 0x000fe20000784270 */
[-C--:B------:R-:W-:Y:S01]  /*8270*/  FMUL R93, R93, R155.reuse ;  /* 0x0000009b5d5d7220 */ /* 0x080fe20000400000 */
[--C-:B------:R-:W-:Y:S01]  /*8280*/  SHF.L.U64.HI R9, R4, 0x4, R5.reuse ;  /* 0x0000000404097819 */ /* 0x100fe20000010205 */
[----:B------:R-:W-:Y:S01]  /*8290*/  @P1 STG.E.U16 desc[UR36][R6.64], R88 ;  /* 0x0000005806001986 */ /* 0x000fe2000c101524 */
[----:B------:R-:W-:Y:S01]  /*82a0*/  ISETP.GT.AND P1, PT, R0, 0x1, P0 ;  /* 0x000000010000780c */ /* 0x000fe20000724270 */
[-C--:B------:R-:W-:Y:S01]  /*82b0*/  FMUL R94, R94, R155.reuse ;  /* 0x0000009b5e5e7220 */ /* 0x080fe20000400000 */
[----:B------:R-:W-:Y:S01]  /*82c0*/  IADD3 R12, P5, R11, R6, RZ ;  /* 0x000000060b0c7210 */ /* 0x000fe20007fbe0ff */
[----:B------:R-:W-:Y:S01]  /*82d0*/  FMUL R95, R95, R155 ;  /* 0x0000009b5f5f7220 */ /* 0x000fe20000400000 */
[----:B------:R-:W-:Y:S01]  /*82e0*/  F2FP.BF16.F32.PACK_AB R89, RZ, R89 ;  /* 0x00000059ff59723e */ /* 0x000fe200000010ff */
[-C--:B------:R-:W-:Y:S01]  /*82f0*/  FMUL R96, R96, R155.reuse ;  /* 0x0000009b60607220 */ /* 0x080fe20000400000 */
[----:B------:R-:W-:Y:S01]  /*8300*/  F2FP.BF16.F32.PACK_AB R90, RZ, R90 ;  /* 0x0000005aff5a723e */ /* 0x000fe200000010ff */
[----:B------:R-:W-:Y:S01]  /*8310*/  FMUL R97, R97, R155 ;  /* 0x0000009b61617220 */ /* 0x000fe20000400000 */
[----:B------:R-:W-:Y:S01]  /*8320*/  IADD3.X R13, R9, R7, RZ, P5, !PT ;  /* 0x00000007090d7210 */ /* 0x000fe20002ffe4ff */
[----:B------:R-:W-:Y:S01]  /*8330*/  @P2 STG.E.U16 desc[UR36][R6.64+0x2], R89 ;  /* 0x0000025906002986 */ /* 0x000fe2000c101524 */
[----:B------:R-:W-:Y:S01]  /*8340*/  F2FP.BF16.F32.PACK_AB R91, RZ, R91 ;  /* 0x0000005bff5b723e */ /* 0x000fe200000010ff */
[-C--:B------:R-:W-:Y:S01]  /*8350*/  FMUL R98, R98, R155.reuse ;  /* 0x0000009b62627220 */ /* 0x080fe20000400000 */
[C---:B------:R-:W-:Y:S01]  /*8360*/  ISETP.GT.AND P5, PT, R0.reuse, 0x9, P3 ;  /* 0x000000090000780c */ /* 0x040fe20001fa4270 */
[----:B------:R-:W-:Y:S01]  /*8370*/  @P4 STG.E.U16 desc[UR36][R12.64], R90 ;  /* 0x0000005a0c004986 */ /* 0x000fe2000c101524 */
[C---:B------:R-:W-:Y:S01]  /*8380*/  ISETP.GT.AND P4, PT, R0.reuse, 0x8, P3 ;  /* 0x000000080000780c */ /* 0x040fe20001f84270 */
[-C--:B------:R-:W-:Y:S01]  /*8390*/  FMUL R99, R99, R155.reuse ;  /* 0x0000009b63637220 */ /* 0x080fe20000400000 */
[C---:B------:R-:W-:Y:S01]  /*83a0*/  ISETP.GT.AND P2, PT, R0.reuse, 0x8, P0 ;  /* 0x000000080000780c */ /* 0x040fe20000744270 */
[----:B------:R-:W-:Y:S01]  /*83b0*/  @P1 STG.E.U16 desc[UR36][R12.64+0x2], R91 ;  /* 0x0000025b0c001986 */ /* 0x000fe2000c101524 */
[----:B------:R-:W-:Y:S01]  /*83c0*/  ISETP.GT.AND P1, PT, R0, 0x9, P0 ;  /* 0x000000090000780c */ /* 0x000fe20000724270 */
[-C--:B------:R-:W-:Y:S01]  /*83d0*/  FMUL R100, R100, R155.reuse ;  /* 0x0000009b64647220 */ /* 0x080fe20000400000 */
[----:B------:R-:W-:Y:S01]  /*83e0*/  F2FP.BF16.F32.PACK_AB R92, RZ, R92 ;  /* 0x0000005cff5c723e */ /* 0x000fe200000010ff */
[----:B------:R-:W-:Y:S01]  /*83f0*/  FMUL R101, R101, R155 ;  /* 0x0000009b65657220 */ /* 0x000fe20000400000 */
[----:B------:R-:W-:Y:S01]  /*8400*/  F2FP.BF16.F32.PACK_AB R93, RZ, R93 ;  /* 0x0000005dff5d723e */ /* 0x000fe200000010ff */
[-C--:B------:R-:W-:Y:S01]  /*8410*/  FMUL R102, R102, R155.reuse ;  /* 0x0000009b66667220 */ /* 0x080fe20000400000 */
[----:B------:R-:W-:Y:S01]  /*8420*/  F2FP.BF16.F32.PACK_AB R94, RZ, R94 ;  /* 0x0000005eff5e723e */ /* 0x000fe200000010ff */
[----:B------:R-:W-:Y:S01]  /*8430*/  FMUL R103, R103, R155 ;  /* 0x0000009b67677220 */ /* 0x000fe20000400000 */
[----:B------:R-:W-:Y:S01]  /*8440*/  F2FP.BF16.F32.PACK_AB R95, RZ, R95 ;  /* 0x0000005fff5f723e */ /* 0x000fe200000010ff */
[----:B------:R-:W-:Y:S01]  /*8450*/  @P4 STG.E.U16 desc[UR36][R6.64+0x10], R92 ;  /* 0x0000105c06004986 */ /* 0x000fe2000c101524 */
[----:B------:R-:W-:Y:S01]  /*8460*/  ISETP.GT.AND P4, PT, R0, 0x10, P3 ;  /* 0x000000100000780c */ /* 0x000fe20001f84270 */
[----:B------:R-:W-:Y:S01]  /*8470*/  FMUL R104, R104, R155 ;  /* 0x0000009b68687220 */ /* 0x000fe20000400000 */
[----:B------:R-:W-:Y:S01]  /*8480*/  F2FP.BF16.F32.PACK_AB R96, RZ, R96 ;  /* 0x00000060ff60723e */ /* 0x000fe200000010ff */
[----:B------:R-:W-:Y:S01]  /*8490*/  @P5 STG.E.U16 desc[UR36][R6.64+0x12], R93 ;  /* 0x0000125d06005986 */ /* 0x000fe2000c101524 */
[----:B------:R-:W-:Y:S01]  /*84a0*/  F2FP.BF16.F32.PACK_AB R97, RZ, R97 ;  /* 0x00000061ff61723e */ /* 0x000fe200000010ff */
[-C--:B------:R-:W-:Y:S01]  /*84b0*/  FMUL R105, R105, R155.reuse ;  /* 0x0000009b69697220 */ /* 0x080fe20000400000 */
[C---:B------:R-:W-:Y:S01]  /*84c0*/  ISETP.GT.AND P5, PT, R0.reuse, 0x11, P0 ;  /* 0x000000110000780c */ /* 0x040fe200007a4270 */
[----:B------:R-:W-:Y:S01]  /*84d0*/  @P2 STG.E.U16 desc[UR36][R12.64+0x10], R94 ;  /* 0x0000105e0c002986 */ /* 0x000fe2000c101524 */
[----:B------:R-:W-:Y:S01]  /*84e0*/  ISETP.GT.AND P2, PT, R0, 0x10, P0 ;  /* 0x000000100000780c */ /* 0x000fe20000744270 */
[-C--:B------:R-:W-:Y:S01]  /*84f0*/  FMUL R106, R106, R155.reuse ;  /* 0x0000009b6a6a7220 */ /* 0x080fe20000400000 */
[----:B------:R-:W-:Y:S01]  /*8500*/  F2FP.BF16.F32.PACK_AB R98, RZ, R98 ;  /* 0x00000062ff62723e */ /* 0x000fe200000010ff */
[----:B------:R-:W-:Y:S01]  /*8510*/  @P1 STG.E.U16 desc[UR36][R12.64+0x12], R95 ;  /* 0x0000125f0c001986 */ /* 0x000fe2000c101524 */
[C---:B------:R-:W-:Y:S01]  /*8520*/  ISETP.GT.AND P1, PT, R0.reuse, 0x11, P3 ;  /* 0x000000110000780c */ /* 0x040fe20001f24270 */
[----:B------:R-:W-:Y:S01]  /*8530*/  FMUL R107, R107, R155 ;  /* 0x0000009b6b6b7220 */ /* 0x000fe20000400000 */
[----:B------:R-:W-:Y:S01]  /*8540*/  F2FP.BF16.F32.PACK_AB R99, RZ, R99 ;  /* 0x00000063ff63723e */ /* 0x000fe200000010ff */
        /* <DEDUP_REMOVED lines=61> */
[----:B------:R-:W-:Y:S01]  /*8920*/  ISETP.GT.AND P4, PT, R0, 0x31, P3 ;  /* 0x000000310000780c */ /* 0x000fe20001f84270 */
[----:B------:R-:W-:Y:S01]  /*8930*/  FMUL R125, R125, R155 ;  /* 0x0000009b7d7d7220 */ /* 0x000fe20000400000 */
[----:B------:R-:W-:Y:S01]  /*8940*/  F2FP.BF16.F32.PACK_AB R117, RZ, R117 ;  /* 0x00000075ff75723e */ /* 0x000fe200000010ff */
[-C--:B------:R-:W-:Y:S01]  /*8950*/  FMUL R126, R126, R155.reuse ;  /* 0x0000009b7e7e7220 */ /* 0x080fe20000400000 */
[----:B------:R-:W-:Y:S01]  /*8960*/  F2FP.BF16.F32.PACK_AB R118, RZ, R118 ;  /* 0x00000076ff76723e */ /* 0x000fe200000010ff */
[----:B------:R-:W-:Y:S01]  /*8970*/  FMUL R127, R127, R155 ;  /* 0x0000009b7f7f7220 */ /* 0x000fe20000400000 */
[----:B------:R-:W-:Y:S01]  /*8980*/  F2FP.BF16.F32.PACK_AB R119, RZ, R119 ;  /* 0x00000077ff77723e */ /* 0x000fe200000010ff */
        /* <DEDUP_REMOVED lines=64> */
[----:B------:R-:W-:Y:S01]  /*8d90*/  IMAD.SHL.U32 R23, R4, 0x100, RZ ;  /* 0x0000010004177824 */ /* 0x000fe200078e00ff */
[----:B------:R-:W-:Y:S01]  /*8da0*/  F2FP.BF16.F32.PACK_AB R138, RZ, R138 ;  /* 0x0000008aff8a723e */ /* 0x000fe200000010ff */
[----:B------:R-:W-:Y:S01]  /*8db0*/  FMUL R146, R146, R155 ;  /* 0x0000009b92927220 */ /* 0x000fe20000400000 */
[----:B------:R-:W-:Y:S01]  /*8dc0*/  F2FP.BF16.F32.PACK_AB R139, RZ, R139 ;  /* 0x0000008bff8b723e */ /* 0x000fe200000010ff */
[----:B------:R-:W-:Y:S01]  /*8dd0*/  @P1 STG.E.U16 desc[UR36][R6.64+0x90], R124 ;  /* 0x0000907c06001986 */ /* 0x000fe2000c101524 */
[C---:B------:R-:W-:Y:S01]  /*8de0*/  ISETP.GT.AND P1, PT, R0.reuse, 0x50, P3 ;  /* 0x000000500000780c */ /* 0x040fe20001f24270 */
[-C--:B------:R-:W-:Y:S01]  /*8df0*/  FMUL R147, R147, R155.reuse ;  /* 0x0000009b93937220 */ /* 0x080fe20000400000 */
[----:B------:R-:W-:Y:S01]  /*8e00*/  F2FP.BF16.F32.PACK_AB R140, RZ, R140 ;  /* 0x0000008cff8c723e */ /* 0x000fe200000010ff */
[----:B------:R-:W-:Y:S01]  /*8e10*/  @P2 STG.E.U16 desc[UR36][R6.64+0x92], R125 ;  /* 0x0000927d06002986 */ /* 0x000fe2000c101524 */
[----:B------:R-:W-:Y:S01]  /*8e20*/  ISETP.GT.AND P2, PT, R0, 0x51, P3 ;  /* 0x000000510000780c */ /* 0x000fe20001f44270 */
        /* <DEDUP_REMOVED lines=16> */
[-C--:B------:R-:W-:Y:S01]  /*8f30*/  FMUL R25, R25, R155.reuse ;  /* 0x0000009b19197220 */ /* 0x080fe20000400000 */
[----:B------:R-:W-:Y:S01]  /*8f40*/  SHF.L.U64.HI R21, R4, 0x8, R5 ;  /* 0x0000000804157819 */ /* 0x000fe20000010205 */
[----:B------:R-:W-:Y:S01]  /*8f50*/  @P5 STG.E.U16 desc[UR36][R12.64+0xa0], R130 ;  /* 0x0000a0820c005986 */ /* 0x000fe2000c101524 */
[----:B------:R-:W-:Y:S01]  /*8f60*/  ISETP.GT.AND P5, PT, R0, 0x58, P0 ;  /* 0x000000580000780c */ /* 0x000fe200007a4270 */
        /* <DEDUP_REMOVED lines=26> */
[----:B------:R-:W-:Y:S01]  /*9110*/  FMUL R32, R32, R155 ;  /* 0x0000009b20207220 */ /* 0x000fe20000400000 */
[----:B------:R-:W-:Y:S01]  /*9120*/  F2FP.BF16.F32.PACK_AB R25, RZ, R25 ;  /* 0x00000019ff19723e */ /* 0x000fe200000010ff */
[-C--:B------:R-:W-:Y:S01]  /*9130*/  FMUL R33, R33, R155.reuse ;  /* 0x0000009b21217220 */ /* 0x080fe20000400000 */
        /* <DEDUP_REMOVED lines=28> */
[----:B------:R-:W-:Y:S01]  /*9300*/  F2FP.BF16.F32.PACK_AB R34, RZ, R34 ;  /* 0x00000022ff22723e */ /* 0x000fe200000010ff */
[----:B------:R-:W-:Y:S01]  /*9310*/  FMUL R42, R42, R155 ;  /* 0x0000009b2a2a7220 */ /* 0x000fe20000400000 */
[----:B------:R-:W-:Y:S01]  /*9320*/  F2FP.BF16.F32.PACK_AB R35, RZ, R35 ;  /* 0x00000023ff23723e */ /* 0x000fe200000010ff */
[----:B------:R-:W-:Y:S01]  /*9330*/  @P4 STG.E.U16 desc[UR36][R12.64+0xd2], R143 ;  /* 0x0000d28f0c004986 */ /* 0x000fe2000c101524 */
[C---:B------:R-:W-:Y:S01]  /*9340*/  ISETP.GT.AND P4, PT, R0.reuse, 0x71, P0 ;  /* 0x000000710000780c */ /* 0x040fe20000784270 */
[----:B------:R-:W-:Y:S01]  /*9350*/  FMUL R43, R43, R155 ;  /* 0x0000009b2b2b7220 */ /* 0x000fe20000400000 */
[----:B------:R-:W-:Y:S01]  /*9360*/  F2FP.BF16.F32.PACK_AB R36, RZ, R36 ;  /* 0x00000024ff24723e */ /* 0x000fe200000010ff */
[----:B------:R-:W-:Y:S01]  /*9370*/  @P5 STG.E.U16 desc[UR36][R6.64+0xe0], R144 ;  /* 0x0000e09006005986 */ /* 0x000fe2000c101524 */
[----:B------:R-:W-:Y:S01]  /*9380*/  ISETP.GT.AND P5, PT, R0, 0x70, P0 ;  /* 0x000000700000780c */ /* 0x000fe200007a4270 */
[----:B------:R-:W-:Y:S01]  /*9390*/  @P1 IMAD.MOV.U32 R4, RZ, RZ, R6 ;  /* 0x000000ffff041224 */ /* 0x000fe200078e0006 */
[----:B------:R-:W-:Y:S01]  /*93a0*/  F2FP.BF16.F32.PACK_AB R37, RZ, R37 ;  /* 0x00000025ff25723e */ /* 0x000fe200000010ff */
[----:B------:R-:W-:Y:S01]  /*93b0*/  @P1 IMAD.MOV.U32 R5, RZ, RZ, R7 ;  /* 0x000000ffff051224 */ /* 0x000fe200078e0007 */
[----:B------:R-:W-:Y:S01]  /*93c0*/  F2FP.BF16.F32.PACK_AB R38, RZ, R38 ;  /* 0x00000026ff26723e */ /* 0x000fe200000010ff */
[----:B------:R-:W-:Y:S01]  /*93d0*/  FMUL R44, R44, R155 ;  /* 0x0000009b2c2c7220 */ /* 0x000fe20000400000 */
[----:B------:R-:W-:Y:S01]  /*93e0*/  F2FP.BF16.F32.PACK_AB R39, RZ, R39 ;  /* 0x00000027ff27723e */ /* 0x000fe200000010ff */
[-C--:B------:R-:W-:Y:S01]  /*93f0*/  FMUL R45, R45, R155.reuse ;  /* 0x0000009b2d2d7220 */ /* 0x080fe20000400000 */
[----:B------:R0:W-:Y:S01]  /*9400*/  @P1 STG.E.U16 desc[UR36][R4.64+0xe2], R145 ;  /* 0x0000e29104001986 */ /* 0x0001e2000c101524 */
[----:B------:R-:W-:Y:S01]  /*9410*/  IADD3 R14, P1, P2, R11, R6, R23 ;  /* 0x000000060b0e7210 */ /* 0x000fe20007a3e017 */
[-C--:B------:R-:W-:Y:S01]  /*9420*/  FMUL R46, R46, R155.reuse ;  /* 0x0000009b2e2e7220 */ /* 0x080fe20000400000 */
[----:B------:R-:W-:Y:S01]  /*9430*/  F2FP.BF16.F32.PACK_AB R40, RZ, R40 ;  /* 0x00000028ff28723e */ /* 0x000fe200000010ff */
[----:B------:R-:W-:Y:S01]  /*9440*/  FMUL R47, R47, R155 ;  /* 0x0000009b2f2f7220 */ /* 0x000fe20000400000 */
[----:B------:R-:W-:Y:S01]  /*9450*/  IADD3.X R15, R9, R7, R21, P1, P2 ;  /* 0x00000007090f7210 */ /* 0x000fe20000fe4415 */
[-C--:B------:R-:W-:Y:S01]  /*9460*/  FMUL R48, R48, R155.reuse ;  /* 0x0000009b30307220 */ /* 0x080fe20000400000 */
[----:B------:R-:W-:Y:S01]  /*9470*/  ISETP.GT.AND P1, PT, R3, 0x80, PT ;  /* 0x000000800300780c */ /* 0x000fe20003f24270 */
[-C--:B------:R-:W-:Y:S01]  /*9480*/  FMUL R49, R49, R155.reuse ;  /* 0x0000009b31317220 */ /* 0x080fe20000400000 */
[----:B------:R-:W-:Y:S01]  /*9490*/  ISETP.GT.AND P2, PT, R3, 0x88, PT ;  /* 0x000000880300780c */ /* 0x000fe20003f44270 */
[----:B------:R-:W-:Y:S01]  /*94a0*/  FMUL R50, R50, R155 ;  /* 0x0000009b32327220 */ /* 0x000fe20000400000 */
[----:B------:R-:W-:Y:S01]  /*94b0*/  F2FP.BF16.F32.PACK_AB R41, RZ, R41 ;  /* 0x00000029ff29723e */ /* 0x000fe200000010ff */
[----:B0-----:R-:W-:Y:S01]  /*94c0*/  @P5 IMAD.MOV.U32 R4, RZ, RZ, R12 ;  /* 0x000000ffff045224 */ /* 0x001fe200078e000c */
[----:B------:R-:W-:Y:S01]  /*94d0*/  F2FP.BF16.F32.PACK_AB R42, RZ, R42 ;  /* 0x0000002aff2a723e */ /* 0x000fe200000010ff */
[----:B------:R-:W-:Y:S01]  /*94e0*/  @P5 IMAD.MOV.U32 R5, RZ, RZ, R13 ;  /* 0x000000ffff055224 */ /* 0x000fe200078e000d */
[----:B------:R-:W-:Y:S01]  /*94f0*/  F2FP.BF16.F32.PACK_AB R43, RZ, R43 ;  /* 0x0000002bff2b723e */ /* 0x000fe200000010ff */
[-C--:B------:R-:W-:Y:S01]  /*9500*/  FMUL R51, R51, R155.reuse ;  /* 0x0000009b33337220 */ /* 0x080fe20000400000 */
[----:B------:R-:W-:Y:S01]  /*9510*/  F2FP.BF16.F32.PACK_AB R44, RZ, R44 ;  /* 0x0000002cff2c723e */ /* 0x000fe200000010ff */
[-C--:B------:R-:W-:Y:S01]  /*9520*/  FMUL R52, R52, R155.reuse ;  /* 0x0000009b34347220 */ /* 0x080fe20000400000 */
[----:B------:R0:W-:Y:S01]  /*9530*/  @P5 STG.E.U16 desc[UR36][R4.64+0xe0], R146 ;  /* 0x0000e09204005986 */ /* 0x0001e2000c101524 */
[C---:B------:R-:W-:Y:S01]  /*9540*/  ISETP.GT.AND P5, PT, R0.reuse, 0x78, P3 ;  /* 0x000000780000780c */ /* 0x040fe20001fa4270 */
[-C--:B------:R-:W-:Y:S01]  /*9550*/  FMUL R53, R53, R155.reuse ;  /* 0x0000009b35357220 */ /* 0x080fe20000400000 */
[C---:B------:R-:W-:Y:S01]  /*9560*/  ISETP.GT.AND P3, PT, R0.reuse, 0x79, P3 ;  /* 0x000000790000780c */ /* 0x040fe20001f64270 */
[----:B------:R-:W-:Y:S01]  /*9570*/  @P4 STG.E.U16 desc[UR36][R12.64+0xe2], R147 ;  /* 0x0000e2930c004986 */ /* 0x000fe2000c101524 */
[----:B------:R-:W-:Y:S01]  /*9580*/  ISETP.GT.AND P4, PT, R0, 0x78, P0 ;  /* 0x000000780000780c */ /* 0x000fe20000784270 */
[-C--:B------:R-:W-:Y:S01]  /*9590*/  FMUL R54, R54, R155.reuse ;  /* 0x0000009b36367220 */ /* 0x080fe20000400000 */
[----:B------:R-:W-:Y:S01]  /*95a0*/  ISETP.GT.AND P0, PT, R0, 0x79, P0 ;  /* 0x000000790000780c */ /* 0x000fe20000704270 */
[----:B------:R-:W-:Y:S01]  /*95b0*/  FMUL R55, R55, R155 ;  /* 0x0000009b37377220 */ /* 0x000fe20000400000 */
[----:B------:R-:W-:Y:S01]  /*95c0*/  F2FP.BF16.F32.PACK_AB R45, RZ, R45 ;  /* 0x0000002dff2d723e */ /* 0x000fe200000010ff */
[-C--:B------:R-:W-:Y:S01]  /*95d0*/  FMUL R56, R56, R155.reuse ;  /* 0x0000009b38387220 */ /* 0x080fe20000400000 */
[----:B------:R-:W-:Y:S01]  /*95e0*/  F2FP.BF16.F32.PACK_AB R46, RZ, R46 ;  /* 0x0000002eff2e723e */ /* 0x000fe200000010ff */
[----:B------:R-:W-:Y:S01]  /*95f0*/  FMUL R57, R57, R155 ;  /* 0x0000009b39397220 */ /* 0x000fe20000400000 */
[----:B------:R-:W-:Y:S01]  /*9600*/  F2FP.BF16.F32.PACK_AB R47, RZ, R47 ;  /* 0x0000002fff2f723e */ /* 0x000fe200000010ff */
[----:B------:R-:W-:Y:S01]  /*9610*/  @P5 STG.E.U16 desc[UR36][R6.64+0xf0], R148 ;  /* 0x0000f09406005986 */ /* 0x000fe2000c101524 */
[----:B0-----:R-:W-:Y:S01]  /*9620*/  IADD3 R4, P5, R23, R6, RZ ;  /* 0x0000000617047210 */ /* 0x001fe20007fbe0ff */
[-C--:B------:R-:W-:Y:S01]  /*9630*/  FMUL R58, R58, R155.reuse ;  /* 0x0000009b3a3a7220 */ /* 0x080fe20000400000 */
[----:B------:R-:W-:Y:S01]  /*9640*/  F2FP.BF16.F32.PACK_AB R48, RZ, R48 ;  /* 0x00000030ff30723e */ /* 0x000fe200000010ff */
[----:B------:R0:W-:Y:S01]  /*9650*/  @P3 STG.E.U16 desc[UR36][R6.64+0xf2], R149 ;  /* 0x0000f29506003986 */ /* 0x0001e2000c101524 */
[C---:B------:R-:W-:Y:S01]  /*9660*/  ISETP.GT.AND P3, PT, R0.reuse, RZ, P1 ;  /* 0x000000ff0000720c */ /* 0x040fe20000f64270 */
[----:B------:R-:W-:Y:S01]  /*9670*/  IMAD.X R5, R21, 0x1, R7, P5 ;  /* 0x0000000115057824 */ /* 0x000fe200028e0607 */
[C---:B------:R-:W-:Y:S01]  /*9680*/  ISETP.GT.AND P5, PT, R0.reuse, RZ, P2 ;  /* 0x000000ff0000720c */ /* 0x040fe200017a4270 */
        /* <DEDUP_REMOVED lines=11> */
[C---:B0-----:R-:W-:Y:S01]  /*9740*/  IADD3 R6, P3, R11.reuse, R4, RZ ;  /* 0x000000040b067210 */ /* 0x041fe20007f7e0ff */
[-C--:B------:R-:W-:Y:S01]  /*9750*/  FMUL R62, R62, R155.reuse ;  /* 0x0000009b3e3e7220 */ /* 0x080fe20000400000 */
[----:B------:R-:W-:Y:S01]  /*9760*/  F2FP.BF16.F32.PACK_AB R52, RZ, R52 ;  /* 0x00000034ff34723e */ /* 0x000fe200000010ff */
[----:B------:R-:W-:Y:S01]  /*9770*/  @P4 STG.E.U16 desc[UR36][R4.64+0x2], R25 ;  /* 0x0000021904004986 */ /* 0x000fe2000c101524 */
[----:B------:R-:W-:Y:S01]  /*9780*/  IADD3 R10, P4, R11, R4, RZ ;  /* 0x000000040b0a7210 */ /* 0x000fe20007f9e0ff */
[--C-:B------:R-:W-:Y:S01]  /*9790*/  IMAD.X R7, R9, 0x1, R5.reuse, P3 ;  /* 0x0000000109077824 */ /* 0x100fe200018e0605 */
[C---:B------:R-:W-:Y:S01]  /*97a0*/  ISETP.GT.AND P3, PT, R0.reuse, 0x9, P2 ;  /* 0x000000090000780c */ /* 0x040fe20001764270 */
[----:B------:R-:W-:Y:S01]  /*97b0*/  FMUL R63, R63, R155 ;  /* 0x0000009b3f3f7220 */ /* 0x000fe20000400000 */
[----:B------:R-:W-:Y:S01]  /*97c0*/  F2FP.BF16.F32.PACK_AB R53, RZ, R53 ;  /* 0x00000035ff35723e */ /* 0x000fe200000010ff */
[----:B------:R-:W-:Y:S01]  /*97d0*/  IMAD.X R11, R9, 0x1, R5, P4 ;  /* 0x00000001090b7824 */ /* 0x000fe200020e0605 */
[----:B------:R-:W-:Y:S01]  /*97e0*/  ISETP.GT.AND P4, PT, R0, 0x8, P1 ;  /* 0x000000080000780c */ /* 0x000fe20000f84270 */
[-C--:B------:R-:W-:Y:S01]  /*97f0*/  FMUL R64, R64, R155.reuse ;  /* 0x0000009b40407220 */ /* 0x080fe20000400000 */
[----:B------:R-:W-:Y:S01]  /*9800*/  F2FP.BF16.F32.PACK_AB R54, RZ, R54 ;  /* 0x00000036ff36723e */ /* 0x000fe200000010ff */
[-C--:B------:R-:W-:Y:S01]  /*9810*/  FMUL R65, R65, R155.reuse ;  /* 0x0000009b41417220 */ /* 0x080fe20000400000 */
        /* <DEDUP_REMOVED lines=13> */
[-C--:B------:R-:W-:Y:S01]  /*98f0*/  FMUL R70, R70, R155.reuse ;  /* 0x0000009b46467220 */ /* 0x080fe20000400000 */
[----:B------:R-:W-:Y:S01]  /*9900*/  @P5 STG.E.U16 desc[UR36][R4.64+0x12], R29 ;  /* 0x0000121d04005986 */ /* 0x000fe2000c101524 */
[C---:B------:R-:W-:Y:S01]  /*9910*/  ISETP.GT.AND P5, PT, R0.reuse, 0x11, P1 ;  /* 0x000000110000780c */ /* 0x040fe20000fa4270 */
[-C--:B------:R-:W-:Y:S01]  /*9920*/  FMUL R71, R71, R155.reuse ;  /* 0x0000009b47477220 */ /* 0x080fe20000400000 */
[----:B------:R-:W-:Y:S01]  /*9930*/  F2FP.BF16.F32.PACK_AB R58, RZ, R58 ;  /* 0x0000003aff3a723e */ /* 0x000fe200000010ff */
[----:B------:R0:W-:Y:S01]  /*9940*/  @P0 STG.E.U16 desc[UR36][R6.64+0x10], R30 ;  /* 0x0000101e06000986 */ /* 0x0001e2000c101524 */
        /* <DEDUP_REMOVED lines=12> */
[----:B------:R-:W-:Y:S01]  /*9a10*/  ISETP.GT.AND P5, PT, R0, 0x19, P1 ;  /* 0x000000190000780c */ /* 0x000fe20000fa4270 */
[--C-:B0-----:R-:W-:Y:S01]  /*9a20*/  @P0 IMAD.MOV.U32 R6, RZ, RZ, R14.reuse ;  /* 0x000000ffff060224 */ /* 0x101fe200078e000e */
[----:B------:R-:W-:Y:S01]  /*9a30*/  F2FP.BF16.F32.PACK_AB R62, RZ, R62 ;  /* 0x0000003eff3e723e */ /* 0x000fe200000010ff */
[--C-:B------:R-:W-:Y:S01]  /*9a40*/  @P0 IMAD.MOV.U32 R7, RZ, RZ, R15.reuse ;  /* 0x000000ffff070224 */ /* 0x100fe200078e000f */
[----:B------:R-:W-:Y:S01]  /*9a50*/  F2FP.BF16.F32.PACK_AB R63, RZ, R63 ;  /* 0x0000003fff3f723e */ /* 0x000fe200000010ff */
[-C--:B------:R-:W-:Y:S01]  /*9a60*/  FMUL R75, R75, R155.reuse ;  /* 0x0000009b4b4b7220 */ /* 0x080fe20000400000 */
[----:B------:R-:W-:Y:S01]  /*9a70*/  F2FP.BF16.F32.PACK_AB R64, RZ, R64 ;  /* 0x00000040ff40723e */ /* 0x000fe200000010ff */
[-C--:B------:R-:W-:Y:S01]  /*9a80*/  FMUL R76, R76, R155.reuse ;  /* 0x0000009b4c4c7220 */ /* 0x080fe20000400000 */
[----:B------:R0:W-:Y:S01]  /*9a90*/  @P0 STG.E.U16 desc[UR36][R6.64+0x20], R34 ;  /* 0x0000202206000986 */ /* 0x0001e2000c101524 */
        /* <DEDUP_REMOVED lines=11> */
[----:B0-----:R-:W-:Y:S01]  /*9b50*/  @P3 IMAD.MOV.U32 R6, RZ, RZ, R14 ;  /* 0x000000ffff063224 */ /* 0x001fe200078e000e */
        /* <DEDUP_REMOVED lines=18> */
[----:B0-----:R-:W-:Y:S01]  /*9c80*/  @P0 IMAD.MOV.U32 R7, RZ, RZ, R15 ;  /* 0x000000ffff070224 */ /* 0x001fe200078e000f */
[----:B------:R-:W-:Y:S01]  /*9c90*/  @P0 MOV R6, R14 ;  /* 0x0000000e00060202 */ /* 0x000fe20000000f00 */
[----:B------:R-:W-:Y:S01]  /*9ca0*/  FMUL R87, R87, R155 ;  /* 0x0000009b57577220 */ /* 0x000fe20000400000 */
[----:B------:R-:W-:-:S02]  /*9cb0*/  F2FP.BF16.F32.PACK_AB R76, RZ, R76 ;  /* 0x0000004cff4c723e */ /* 0x000fc400000010ff */
[----:B------:R-:W-:Y:S01]  /*9cc0*/  F2FP.BF16.F32.PACK_AB R77, RZ, R77 ;  /* 0x0000004dff4d723e */ /* 0x000fe200000010ff */
[----:B------:R0:W-:Y:S01]  /*9cd0*/  @P0 STG.E.U16 desc[UR36][R6.64+0x30], R38 ;  /* 0x0000302606000986 */ /* 0x0001e2000c101524 */
[----:B------:R-:W-:Y:S02]  /*9ce0*/  ISETP.GT.AND P0, PT, R0, 0x20, P2 ;  /* 0x000000200000780c */ /* 0x000fe40001704270 */
[----:B------:R-:W-:Y:S02]  /*9cf0*/  F2FP.BF16.F32.PACK_AB R78, RZ, R78 ;  /* 0x0000004eff4e723e */ /* 0x000fe400000010ff */
[----:B------:R-:W-:Y:S02]  /*9d00*/  F2FP.BF16.F32.PACK_AB R79, RZ, R79 ;  /* 0x0000004fff4f723e */ /* 0x000fe400000010ff */
[----:B------:R-:W-:Y:S02]  /*9d10*/  F2FP.BF16.F32.PACK_AB R80, RZ, R80 ;  /* 0x00000050ff50723e */ /* 0x000fe400000010ff */
[----:B------:R-:W-:-:S02]  /*9d20*/  F2FP.BF16.F32.PACK_AB R81, RZ, R81 ;  /* 0x00000051ff51723e */ /* 0x000fc400000010ff */
[----:B------:R-:W-:Y:S01]  /*9d30*/  F2FP.BF16.F32.PACK_AB R82, RZ, R82 ;  /* 0x00000052ff52723e */ /* 0x000fe200000010ff */
[----:B0-----:R-:W-:Y:S01]  /*9d40*/  @P3 IMAD.MOV.U32 R6, RZ, RZ, R14 ;  /* 0x000000ffff063224 */ /* 0x001fe200078e000e */
[----:B------:R-:W-:Y:S01]  /*9d50*/  F2FP.BF16.F32.PACK_AB R83, RZ, R83 ;  /* 0x00000053ff53723e */ /* 0x000fe200000010ff */
[----:B------:R-:W-:Y:S01]  /*9d60*/  @P3 IMAD.MOV.U32 R7, RZ, RZ, R15 ;  /* 0x000000ffff073224 */ /* 0x000fe200078e000f */
[----:B------:R-:W-:Y:S02]  /*9d70*/  F2FP.BF16.F32.PACK_AB R84, RZ, R84 ;  /* 0x00000054ff54723e */ /* 0x000fe400000010ff */
[----:B------:R-:W-:Y:S02]  /*9d80*/  F2FP.BF16.F32.PACK_AB R85, RZ, R85 ;  /* 0x00000055ff55723e */ /* 0x000fe400000010ff */
[----:B------:R0:W-:Y:S01]  /*9d90*/  @P3 STG.E.U16 desc[UR36][R6.64+0x32], R39 ;  /* 0x0000322706003986 */ /* 0x0001e2000c101524 */
[C---:B------:R-:W-:Y:S02]  /*9da0*/  ISETP.GT.AND P3, PT, R0.reuse, 0x21, P2 ;  /* 0x000000210000780c */ /* 0x040fe40001764270 */
[----:B------:R-:W-:Y:S01]  /*9db0*/  F2FP.BF16.F32.PACK_AB R86, RZ, R86 ;  /* 0x00000056ff56723e */ /* 0x000fe200000010ff */
[----:B------:R-:W-:Y:S01]  /*9dc0*/  @P4 STG.E.U16 desc[UR36][R4.64+0x40], R40 ;  /* 0x0000402804004986 */ /* 0x000fe2000c101524 */
[----:B------:R-:W-:-:S02]  /*9dd0*/  ISETP.GT.AND P4, PT, R0, 0x28, P1 ;  /* 0x000000280000780c */ /* 0x000fc40000f84270 */
[----:B------:R-:W-:Y:S01]  /*9de0*/  F2FP.BF16.F32.PACK_AB R87, RZ, R87 ;  /* 0x00000057ff57723e */ /* 0x000fe200000010ff */
[----:B------:R-:W-:Y:S01]  /*9df0*/  @P5 STG.E.U16 desc[UR36][R4.64+0x42], R41 ;  /* 0x0000422904005986 */ /* 0x000fe2000c101524 */
[----:B------:R-:W-:Y:S01]  /*9e00*/  ISETP.GT.AND P5, PT, R0, 0x29, P1 ;  /* 0x000000290000780c */ /* 0x000fe20000fa4270 */
[----:B0-----:R-:W-:Y:S02]  /*9e10*/  @P0 IMAD.MOV.U32 R6, RZ, RZ, R14 ;  /* 0x000000ffff060224 */ /* 0x001fe400078e000e */
[----:B------:R-:W-:-:S05]  /*9e20*/  @P0 IMAD.MOV.U32 R7, RZ, RZ, R15 ;  /* 0x000000ffff070224 */ /* 0x000fca00078e000f */
[----:B------:R0:W-:Y:S01]  /*9e30*/  @P0 STG.E.U16 desc[UR36][R6.64+0x40], R42 ;  /* 0x0000402a06000986 */ /* 0x0001e2000c101524 */
[----:B------:R-:W-:Y:S01]  /*9e40*/  ISETP.GT.AND P0, PT, R0, 0x28, P2 ;  /* 0x000000280000780c */ /* 0x000fe20001704270 */
[----:B0-----:R-:W-:Y:S02]  /*9e50*/  @P3 IMAD.MOV.U32 R6, RZ, RZ, R14 ;  /* 0x000000ffff063224 */ /* 0x001fe400078e000e */
[----:B------:R-:W-:-:S05]  /*9e60*/  @P3 IMAD.MOV.U32 R7, RZ, RZ, R15 ;  /* 0x000000ffff073224 */ /* 0x000fca00078e000f */
[----:B------:R0:W-:Y:S01]  /*9e70*/  @P3 STG.E.U16 desc[UR36][R6.64+0x42], R43 ;  /* 0x0000422b06003986 */ /* 0x0001e2000c101524 */
[----:B------:R-:W-:-:S03]  /*9e80*/  ISETP.GT.AND P3, PT, R0, 0x29, P2 ;  /* 0x000000290000780c */ /* 0x000fc60001764270 */
[----:B------:R-:W-:Y:S01]  /*9e90*/  @P4 STG.E.U16 desc[UR36][R4.64+0x50], R44 ;  /* 0x0000502c04004986 */ /* 0x000fe2000c101524 */
[----:B------:R-:W-:-:S03]  /*9ea0*/  ISETP.GT.AND P4, PT, R0, 0x30, P1 ;  /* 0x000000300000780c */ /* 0x000fc60000f84270 */
        /* <DEDUP_REMOVED lines=14> */
[----:B0-----:R-:W-:Y:S01]  /*9f90*/  @P0 IMAD.MOV.U32 R6, RZ, RZ, R14 ;  /* 0x000000ffff060224 */ /* 0x001fe200078e000e */
[----:B------:R-:W-:-:S05]  /*9fa0*/  @P0 MOV R7, R15 ;  /* 0x0000000f00070202 */ /* 0x000fca0000000f00 */
        /* <DEDUP_REMOVED lines=37> */
[----:B------:R-:W-:Y:S02]  /*a200*/  ISETP.GT.AND P0, PT, R0, 0x50, P2 ;  /* 0x000000500000780c */ /* 0x000fe40001704270 */
[----:B0-----:R-:W-:Y:S01]  /*a210*/  @P3 MOV R6, R14 ;  /* 0x0000000e00063202 */ /* 0x001fe20000000f00 */
        /* <DEDUP_REMOVED lines=35> */
[----:B0-----:R-:W-:Y:S01]  /*a450*/  @P3 IMAD.MOV.U32 R6, RZ, RZ, R14 ;  /* 0x000000ffff063224 */ /* 0x001fe200078e000e */
[----:B------:R-:W-:-:S05]  /*a460*/  @P3 MOV R7, R15 ;  /* 0x0000000f00073202 */ /* 0x000fca0000000f00 */
        /* <DEDUP_REMOVED lines=13> */
[C---:B------:R-:W-:Y:S02]  /*a540*/  ISETP.GT.AND P3, PT, R0.reuse, 0x78, P1 ;  /* 0x000000780000780c */ /* 0x040fe40000f64270 */
[C---:B------:R-:W-:Y:S01]  /*a550*/  ISETP.GT.AND P1, PT, R0.reuse, 0x79, P1 ;  /* 0x000000790000780c */ /* 0x040fe20000f24270 */
[----:B------:R-:W-:Y:S01]  /*a560*/  @P4 STG.E.U16 desc[UR36][R4.64+0xe0], R80 ;  /* 0x0000e05004004986 */ /* 0x000fe2000c101524 */
[----:B------:R-:W-:-:S03]  /*a570*/  ISETP.GT.AND P4, PT, R0, 0x71, P2 ;  /* 0x000000710000780c */ /* 0x000fc60001784270 */
[----:B------:R-:W-:Y:S01]  /*a580*/  @P5 STG.E.U16 desc[UR36][R4.64+0xe2], R81 ;  /* 0x0000e25104005986 */ /* 0x000fe2000c101524 */
[C---:B------:R-:W-:Y:S02]  /*a590*/  ISETP.GT.AND P5, PT, R0.reuse, 0x78, P2 ;  /* 0x000000780000780c */ /* 0x040fe400017a4270 */
[----:B------:R-:W-:Y:S01]  /*a5a0*/  ISETP.GT.AND P2, PT, R0, 0x79, P2 ;  /* 0x000000790000780c */ /* 0x000fe20001744270 */
[----:B0-----:R-:W-:Y:S02]  /*a5b0*/  @P0 IMAD.MOV.U32 R6, RZ, RZ, R14 ;  /* 0x000000ffff060224 */ /* 0x001fe400078e000e */
[----:B------:R-:W-:-:S05]  /*a5c0*/  @P0 IMAD.MOV.U32 R7, RZ, RZ, R15 ;  /* 0x000000ffff070224 */ /* 0x000fca00078e000f */
[----:B------:R0:W-:Y:S02]  /*a5d0*/  @P0 STG.E.U16 desc[UR36][R6.64+0xe0], R82 ;  /* 0x0000e05206000986 */ /* 0x0001e4000c101524 */
[----:B0-----:R-:W-:Y:S02]  /*a5e0*/  @P4 IMAD.MOV.U32 R6, RZ, RZ, R14 ;  /* 0x000000ffff064224 */ /* 0x001fe400078e000e */
[----:B------:R-:W-:-:S05]  /*a5f0*/  @P4 IMAD.MOV.U32 R7, RZ, RZ, R15 ;  /* 0x000000ffff074224 */ /* 0x000fca00078e000f */
[----:B------:R-:W-:Y:S04]  /*a600*/  @P4 STG.E.U16 desc[UR36][R6.64+0xe2], R83 ;  /* 0x0000e25306004986 */ /* 0x000fe8000c101524 */
[----:B------:R-:W-:Y:S04]  /*a610*/  @P3 STG.E.U16 desc[UR36][R4.64+0xf0], R84 ;  /* 0x0000f05404003986 */ /* 0x000fe8000c101524 */
[----:B------:R0:W-:Y:S02]  /*a620*/  @P1 STG.E.U16 desc[UR36][R4.64+0xf2], R85 ;  /* 0x0000f25504001986 */ /* 0x0001e4000c101524 */
[----:B0-----:R-:W-:-:S02]  /*a630*/  @P5 IMAD.MOV.U32 R4, RZ, RZ, R14 ;  /* 0x000000ffff045224 */ /* 0x001fc400078e000e */
[----:B------:R-:W-:-:S05]  /*a640*/  @P5 IMAD.MOV.U32 R5, RZ, RZ, R15 ;  /* 0x000000ffff055224 */ /* 0x000fca00078e000f */
[----:B------:R0:W-:Y:S04]  /*a650*/  @P5 STG.E.U16 desc[UR36][R4.64+0xf0], R86 ;  /* 0x0000f05604005986 */ /* 0x0001e8000c101524 */
[----:B------:R0:W-:Y:S02]  /*a660*/  @P2 STG.E.U16 desc[UR36][R14.64+0xf2], R87 ;  /* 0x0000f2570e002986 */ /* 0x0001e4000c101524 */
.L_x_287:
[----:B------:R-:W-:Y:S05]  /*a670*/  BSYNC B0 ;  /* 0x0000000000007941 */ /* 0x000fea0003800000 */
.L_x_35:
[----:B------:R-:W-:Y:S01]  /*a680*/  ULDC UR4, c[0x0][0xc] ;  /* 0x0000030000047ab9 */ /* 0x000fe20000000800 */
[----:B------:R-:W-:Y:S01]  /*a690*/  ULDC UR5, c[0x0][0x10] ;  /* 0x0000040000057ab9 */ /* 0x000fe20000000800 */
[----:B0-----:R-:W0:Y:S01]  /*a6a0*/  LDC R3, c[0x0][0x14] ;  /* 0x00000500ff037b82 */ /* 0x001e220000000800 */
[----:B------:R-:W-:Y:S01]  /*a6b0*/  UIMAD.WIDE.U32 UR4, UR4, UR5, URZ ;  /* 0x00000005040472a5 */ /* 0x000fe2000f8e003f */
[----:B------:R-:W-:Y:S01]  /*a6c0*/  PRMT R0, RZ, 0x7610, R0 ;  /* 0x00007610ff007816 */ /* 0x000fe20000000000 */
[----:B-----5:R-:W-:Y:S01]  /*a6d0*/  IMAD.MOV.U32 R154, RZ, RZ, -0x1 ;  /* 0xffffffffff9a7424 */ /* 0x020fe200078e00ff */
[----:B------:R-:W-:-:S03]  /*a6e0*/  MOV R23, 0xffffffff ;  /* 0xffffffff00177802 */ /* 0x000fc60000000f00 */
[----:B0-----:R-:W-:-:S04]  /*a6f0*/  IMAD.WIDE.U32 R16, R3, UR4, R16 ;  /* 0x0000000403107c25 */ /* 0x001fc8000f8e0010 */
[----:B------:R-:W-:Y:S01]  /*a700*/  IMAD R3, R3, UR5, RZ ;  /* 0x0000000503037c24 */ /* 0x000fe2000f8e02ff */
[----:B------:R-:W-:Y:S02]  /*a710*/  ULDC.64 UR4, c[0x0][0x650] ;  /* 0x0001940000047ab9 */ /* 0x000fe40000000a00 */
[----:B------:R-:W-:Y:S01]  /*a720*/  ISETP.GE.U32.AND P0, PT, R16, UR4, PT ;  /* 0x0000000410007c0c */ /* 0x000fe2000bf06070 */
[----:B------:R-:W-:-:S05]  /*a730*/  IMAD.IADD R17, R17, 0x1, R3 ;  /* 0x0000000111117824 */ /* 0x000fca00078e0203 */
[----:B------:R-:W-:-:S13]  /*a740*/  ISETP.GE.U32.AND.EX P0, PT, R17, UR5, PT, P0 ;  /* 0x0000000511007c0c */ /* 0x000fda000bf06100 */
[----:B------:R-:W-:Y:S05]  /*a750*/  @P0 BRA `(.L_x_288) ;  /* 0x0000000400640947 */ /* 0x000fea0003800000 */
[----:B------:R-:W0:Y:S01]  /*a760*/  S2R R12, SR_CTAID.X ;  /* 0x00000000000c7919 */ /* 0x000e220000002500 */
[----:B-12---:R-:W1:Y:S01]  /*a770*/  LDC.64 R10, c[0x0][0x628] ;  /* 0x00018a00ff0a7b82 */ /* 0x006e620000000a00 */
[----:B------:R-:W-:Y:S01]  /*a780*/  ULDC UR4, c[0x0][0x150] ;  /* 0x0000540000047ab9 */ /* 0x000fe20000000800 */
[----:B------:R-:W-:Y:S01]  /*a790*/  IMAD.MOV.U32 R8, RZ, RZ, R16 ;  /* 0x000000ffff087224 */ /* 0x000fe200078e0010 */
[----:B------:R-:W2:Y:S01]  /*a7a0*/  S2R R24, SR_CTAID.Y ;  /* 0x0000000000187919 */ /* 0x000ea20000002600 */
[----:B------:R-:W-:-:S04]  /*a7b0*/  IMAD.MOV.U32 R9, RZ, RZ, R17 ;  /* 0x000000ffff097224 */ /* 0x000fc800078e0011 */
[----:B------:R-:W2:Y:S08]  /*a7c0*/  LDC R21, c[0x0][0x144] ;  /* 0x00005100ff157b82 */ /* 0x000eb00000000800 */
[----:B------:R-:W2:Y:S08]  /*a7d0*/  LDC R0, c[0x0][0x630] ;  /* 0x00018c00ff007b82 */ /* 0x000eb00000000800 */
[----:B------:R-:W2:Y:S01]  /*a7e0*/  LDC.64 R14, c[0x0][0x620] ;  /* 0x00018800ff0e7b82 */ /* 0x000ea20000000a00 */
[----:B-1----:R-:W-:-:S04]  /*a7f0*/  ISETP.NE.U32.AND P0, PT, R10, RZ, PT ;  /* 0x000000ff0a00720c */ /* 0x002fc80003f05070 */
[----:B------:R-:W-:Y:S02]  /*a800*/  ISETP.NE.AND.EX P0, PT, R11, RZ, PT, P0 ;  /* 0x000000ff0b00720c */ /* 0x000fe40003f05300 */
[----:B0-----:R-:W-:-:S05]  /*a810*/  I2FP.F32.U32 R3, R12 ;  /* 0x0000000c00037245 */ /* 0x001fca0000201000 */
[----:B------:R-:W-:-:S04]  /*a820*/  FMUL R3, R3, UR4 ;  /* 0x0000000403037c20 */ /* 0x000fc80008400000 */
[----:B------:R0:W1:Y:S02]  /*a830*/  F2I.U32.TRUNC.NTZ R20, R3 ;  /* 0x0000000300147305 */ /* 0x000064000020f000 */
[----:B------:R-:W-:Y:S05]  /*a840*/  @!P0 BRA `(.L_x_289) ;  /* 0x0000000000288947 */ /* 0x000fea0003800000 */
[----:B0-----:R-:W0:Y:S02]  /*a850*/  LDC R3, c[0x0][0x634] ;  /* 0x00018d00ff037b82 */ /* 0x001e240000000800 */
        /* <DEDUP_REMOVED lines=9> */
.L_x_289:
[----:B------:R-:W5:Y:S01]  /*a8f0*/  LDC.64 R30, c[0x0][0x640] ;  /* 0x00019000ff1e7b82 */ /* 0x000f620000000a00 */
[-CC-:B--2---:R-:W-:Y:S01]  /*a900*/  SHF.R.U64 R23, R8, R0.reuse, R9.reuse ;  /* 0x0000000008177219 */ /* 0x184fe20000001209 */
[----:B-1----:R-:W-:Y:S01]  /*a910*/  IMAD.MOV R20, RZ, RZ, -R20 ;  /* 0x000000ffff147224 */ /* 0x002fe200078e0a14 */
[----:B------:R-:W-:Y:S01]  /*a920*/  SHF.R.U32.HI R0, RZ, R0, R9 ;  /* 0x00000000ff007219 */ /* 0x000fe20000011609 */
[----:B------:R-:W-:Y:S01]  /*a930*/  ULDC UR4, c[0x0][0x154] ;  /* 0x0000550000047ab9 */ /* 0x000fe20000000800 */
[----:B0-----:R-:W-:Y:S01]  /*a940*/  IADD3 R3, P0, RZ, -R23, RZ ;  /* 0x80000017ff037210 */ /* 0x001fe20007f1e0ff */
[----:B------:R-:W-:Y:S02]  /*a950*/  IMAD R26, R21, R20, R12 ;  /* 0x00000014151a7224 */ /* 0x000fe400078e020c */
[----:B------:R-:W0:Y:S01]  /*a960*/  LDC R6, c[0x0][0x618] ;  /* 0x00018600ff067b82 */ /* 0x000e220000000800 */
[----:B------:R-:W-:Y:S02]  /*a970*/  IMAD.MOV.U32 R7, RZ, RZ, 0x1 ;  /* 0x00000001ff077424 */ /* 0x000fe400078e00ff */
[----:B------:R-:W-:-:S04]  /*a980*/  IMAD.X R5, RZ, RZ, ~R0, P0 ;  /* 0x000000ffff057224 */ /* 0x000fc800000e0e00 */
[-C--:B------:R-:W-:Y:S01]  /*a990*/  IMAD R0, R5, R14.reuse, RZ ;  /* 0x0000000e05007224 */ /* 0x080fe200078e02ff */
[----:B------:R-:W1:Y:S01]  /*a9a0*/  LDC R8, c[0x0][0x608] ;  /* 0x00018200ff087b82 */ /* 0x000e620000000800 */
[----:B------:R-:W-:-:S04]  /*a9b0*/  IMAD.WIDE.U32 R4, R3, R14, R16 ;  /* 0x0000000e03047225 */ /* 0x000fc800078e0010 */
[----:B------:R-:W-:Y:S01]  /*a9c0*/  IMAD R3, R3, R15, R0 ;  /* 0x0000000f03037224 */ /* 0x000fe200078e0200 */
[----:B------:R-:W-:Y:S02]  /*a9d0*/  I2FP.F32.U32 R0, R24 ;  /* 0x0000001800007245 */ /* 0x000fe40000201000 */
[----:B------:R-:W2:Y:S01]  /*a9e0*/  LDC R28, c[0x0][0x658] ;  /* 0x00019600ff1c7b82 */ /* 0x000ea20000000800 */
[----:B------:R-:W-:Y:S01]  /*a9f0*/  IMAD.IADD R3, R5, 0x1, R3 ;  /* 0x0000000105037824 */ /* 0x000fe200078e0203 */
[----:B-----5:R-:W-:Y:S01]  /*aa00*/  ISETP.NE.U32.AND P0, PT, R30, RZ, PT ;  /* 0x000000ff1e00720c */ /* 0x020fe20003f05070 */
[----:B------:R-:W-:Y:S01]  /*aa10*/  FMUL R0, R0, UR4 ;  /* 0x0000000400007c20 */ /* 0x000fe20008400000 */
[----:B------:R-:W-:Y:S02]  /*aa20*/  IMAD.MOV.U32 R5, RZ, RZ, -0x1 ;  /* 0xffffffffff057424 */ /* 0x000fe400078e00ff */
[----:B------:R-:W-:Y:S01]  /*aa30*/  ISETP.NE.AND.EX P0, PT, R31, RZ, PT, P0 ;  /* 0x000000ff1f00720c */ /* 0x000fe20003f05300 */
[----:B------:R1:W2:Y:S01]  /*aa40*/  F2I.U32.TRUNC.NTZ R13, R0 ;  /* 0x00000000000d7305 */ /* 0x0002a2000020f000 */
[----:B------:R-:W3:Y:S01]  /*aa50*/  LDC R15, c[0x0][0x148] ;  /* 0x00005200ff0f7b82 */ /* 0x000ee20000000800 */
[----:B0-----:R-:W-:-:S02]  /*aa60*/  SHF.R.U64 R12, R4, R6, R3 ;  /* 0x00000006040c7219 */ /* 0x001fc40000001203 */
[----:B------:R-:W-:-:S05]  /*aa70*/  SHF.R.U32.HI R3, RZ, R6, R3 ;  /* 0x00000006ff037219 */ /* 0x000fca0000011603 */
[----:B------:R-:W0:Y:S01]  /*aa80*/  LDC R20, c[0x0][0x600] ;  /* 0x00018000ff147b82 */ /* 0x000e220000000800 */
[-CC-:B-1----:R-:W-:Y:S02]  /*aa90*/  SHF.R.U64 R10, R12, R8.reuse, R3.reuse ;  /* 0x000000080c0a7219 */ /* 0x182fe40000001203 */
[----:B------:R-:W-:-:S05]  /*aaa0*/  SHF.R.U32.HI R3, RZ, R8, R3 ;  /* 0x00000008ff037219 */ /* 0x000fca0000011603 */
[----:B------:R-:W1:Y:S01]  /*aab0*/  LDC R21, c[0x0][0x648] ;  /* 0x00019200ff157b82 */ /* 0x000e620000000800 */
[-C--:B--2---:R-:W-:Y:S02]  /*aac0*/  SHF.L.U32 R4, R5, R28.reuse, RZ ;  /* 0x0000001c05047219 */ /* 0x084fe400000006ff */
[-CC-:B------:R-:W-:Y:S02]  /*aad0*/  SHF.R.U64 R14, R10, R28.reuse, R3.reuse ;  /* 0x0000001c0a0e7219 */ /* 0x180fe40000001203 */
[----:B------:R-:W-:Y:S02]  /*aae0*/  SHF.R.U32.HI R5, RZ, R28, R3 ;  /* 0x0000001cff057219 */ /* 0x000fe40000011603 */
[----:B------:R-:W-:Y:S01]  /*aaf0*/  LOP3.LUT R153, RZ, R4, RZ, 0x33, !PT ;  /* 0x00000004ff997212 */ /* 0x000fe200078e33ff */
[----:B------:R-:W2:Y:S01]  /*ab00*/  LDC R25, c[0x0][0x638] ;  /* 0x00018e00ff197b82 */ /* 0x000ea20000000800 */
[----:B------:R-:W-:Y:S01]  /*ab10*/  SHF.L.U32 R28, R7, R28, RZ ;  /* 0x0000001c071c7219 */ /* 0x000fe200000006ff */
[----:B------:R-:W-:-:S06]  /*ab20*/  IMAD.MOV.U32 R4, RZ, RZ, R14 ;  /* 0x000000ffff047224 */ /* 0x000fcc00078e000e */
[----:B------:R-:W0:Y:S01]  /*ab30*/  LDC R27, c[0x0][0x610] ;  /* 0x00018400ff1b7b82 */ /* 0x000e220000000800 */
[----:B------:R-:W-:Y:S05]  /*ab40*/  @!P0 BRA `(.L_x_290) ;  /* 0x0000000000288947 */ /* 0x000fea0003800000 */
[----:B------:R-:W5:Y:S02]  /*ab50*/  LDC R3, c[0x0][0x64c] ;  /* 0x00019300ff037b82 */ /* 0x000f640000000800 */
[----:B-----5:R-:W-:-:S05]  /*ab60*/  IADD3 R3, P0, R14, R3, RZ ;  /* 0x000000030e037210 */ /* 0x020fca0007f1e0ff */
[----:B------:R-:W-:-:S04]  /*ab70*/  IMAD.X R11, RZ, RZ, R5, P0 ;  /* 0x000000ffff0b7224 */ /* 0x000fc800000e0605 */
[----:B------:R-:W-:-:S04]  /*ab80*/  IMAD.WIDE.U32 R4, R11, R30, RZ ;  /* 0x0000001e0b047225 */ /* 0x000fc800078e00ff */
[----:B------:R-:W-:-:S04]  /*ab90*/  IMAD.WIDE.U32 R6, P0, R3, R31, R4 ;  /* 0x0000001f03067225 */ /* 0x000fc80007800004 */
[----:B------:R-:W-:Y:S01]  /*aba0*/  IMAD.WIDE.U32 R4, R3, R30, RZ ;  /* 0x0000001e03047225 */ /* 0x000fe200078e00ff */
[----:B------:R-:W-:-:S03]  /*abb0*/  IADD3.X R9, RZ, RZ, RZ, P0, !PT ;  /* 0x000000ffff097210 */ /* 0x000fc600007fe4ff */
[----:B------:R-:W-:Y:S01]  /*abc0*/  IMAD.MOV.U32 R8, RZ, RZ, R7 ;  /* 0x000000ffff087224 */ /* 0x000fe200078e0007 */
[----:B------:R-:W-:-:S05]  /*abd0*/  IADD3 RZ, P0, R5, R6, RZ ;  /* 0x0000000605ff7210 */ /* 0x000fca0007f1e0ff */
[----:B------:R-:W-:-:S08]  /*abe0*/  IMAD.WIDE.U32.X R4, R11, R31, R8, P0 ;  /* 0x0000001f0b047225 */ /* 0x000fd000000e0408 */
.L_x_290:
[----:B------:R-:W-:Y:S01]  /*abf0*/  ISETP.NE.AND P0, PT, R2, 0x1, PT ;  /* 0x000000010200780c */ /* 0x000fe20003f05270 */
[----:B------:R-:W-:Y:S01]  /*ac00*/  IMAD.MOV R13, RZ, RZ, -R13 ;  /* 0x000000ffff0d7224 */ /* 0x000fe200078e0a0d */
[----:B-1----:R-:W-:Y:S01]  /*ac10*/  SHF.R.U64 R0, R4, R21, R5 ;  /* 0x0000001504007219 */ /* 0x002fe20000001205 */
[----:B0-----:R-:W-:Y:S01]  /*ac20*/  VIADD R5, R20, 0xffffffff ;  /* 0xffffffff14057836 */ /* 0x001fe20000000000 */
[----:B------:R-:W-:-:S03]  /*ac30*/  LOP3.LUT R153, R10, R153, RZ, 0xc0, !PT ;  /* 0x000000990a997212 */ /* 0x000fc600078ec0ff */
[----:B------:R-:W-:Y:S01]  /*ac40*/  IMAD.MOV R3, RZ, RZ, -R0 ;  /* 0x000000ffff037224 */ /* 0x000fe200078e0a00 */
[----:B------:R-:W-:Y:S01]  /*ac50*/  LOP3.LUT R5, R12, R5, RZ, 0xc0, !PT ;  /* 0x000000050c057212 */ /* 0x000fe200078ec0ff */
[----:B------:R-:W-:Y:S02]  /*ac60*/  IMAD R153, R28, R0, R153 ;  /* 0x000000001c997224 */ /* 0x000fe400078e0299 */
[----:B--2---:R-:W-:Y:S02]  /*ac70*/  IMAD R0, R3, R25, R14 ;  /* 0x0000001903007224 */ /* 0x004fe400078e020e */
[----:B---3--:R-:W-:Y:S02]  /*ac80*/  @P0 IMAD R26, R15, R13, R24 ;  /* 0x0000000d0f1a0224 */ /* 0x008fe400078e0218 */
[----:B------:R-:W-:Y:S02]  /*ac90*/  IMAD R4, R0, R20, R5 ;  /* 0x0000001400047224 */ /* 0x000fe400078e0205 */
[----:B------:R-:W-:-:S02]  /*aca0*/  IMAD R153, R153, R27, R26 ;  /* 0x0000001b99997224 */ /* 0x000fc400078e021a */
[----:B------:R-:W-:-:S03]  /*acb0*/  IMAD.MOV.U32 R3, RZ, RZ, 0x1 ;  /* 0x00000001ff037424 */ /* 0x000fc600078e00ff */
[----:B------:R-:W-:Y:S02]  /*acc0*/  SEL R154, R4, R153, !P0 ;  /* 0x00000099049a7207 */ /* 0x000fe40004000000 */
[----:B------:R-:W-:Y:S02]  /*acd0*/  PRMT R0, R3, 0x7610, R0 ;  /* 0x0000761003007816 */ /* 0x000fe40000000000 */
[----:B------:R-:W-:-:S07]  /*ace0*/  SEL R153, R153, R4, !P0 ;  /* 0x0000000499997207 */ /* 0x000fce0004000000 */
.L_x_288:
[----:B------:R-:W-:-:S13]  /*acf0*/  LOP3.LUT P0, RZ, R0, 0xff, RZ, 0xc0, !PT ;  /* 0x000000ff00ff7812 */ /* 0x000fda000780c0ff */
[----:B------:R-:W-:Y:S05]  /*ad00*/  @P0 BRA `(.L_x_291) ;  /* 0xffffff6400700947 */ /* 0x000fea000383ffff */
[----:B------:R-:W-:Y:S05]  /*ad10*/  EXIT ;  /* 0x000000000000794d */ /* 0x000fea0003800000 */
.L_x_8:
[----:B0-----:R-:W-:Y:S01]  /*ad20*/  ULDC.64 UR4, c[0x0][0x650] ;  /* 0x0001940000047ab9 */ /* 0x001fe20000000a00 */
        /* <DEDUP_REMOVED lines=20> */
[----:B------:R-:W-:Y:S01]  /*ae70*/  IMAD.WIDE.U32 R8, R13, R14, RZ ;  /* 0x0000000e0d087225 */ /* 0x000fe200078e00ff */
[----:B------:R-:W-:-:S03]  /*ae80*/  MOV R12, R11 ;  /* 0x0000000b000c7202 */ /* 0x000fc60000000f00 */
[----:B------:R-:W-:Y:S01]  /*ae90*/  IMAD.X R13, RZ, RZ, RZ, P0 ;  /* 0x000000ffff0d7224 */ /* 0x000fe200000e06ff */
[----:B------:R-:W-:-:S05]  /*aea0*/  IADD3 RZ, P0, R9, R10, RZ ;  /* 0x0000000a09ff7210 */ /* 0x000fca0007f1e0ff */
[----:B------:R-:W-:-:S08]  /*aeb0*/  IMAD.WIDE.U32.X R12, R21, R15, R12, P0 ;  /* 0x0000000f150c7225 */ /* 0x000fd000000e040c */
.L_x_293:
[----:B------:R-:W0:Y:S01]  /*aec0*/  LDC.64 R28, c[0x0][0x640] ;  /* 0x00019000ff1c7b82 */ /* 0x000e220000000a00 */
[-CC-:B------:R-:W-:Y:S01]  /*aed0*/  SHF.R.U64 R22, R12, R6.reuse, R13.reuse ;  /* 0x000000060c167219 */ /* 0x180fe2000000120d */
[----:B------:R-:W-:Y:S01]  /*aee0*/  IMAD.MOV.U32 R30, RZ, RZ, 0x1 ;  /* 0x00000001ff1e7424 */ /* 0x000fe200078e00ff */
[----:B------:R-:W-:Y:S02]  /*aef0*/  SHF.R.U32.HI R6, RZ, R6, R13 ;  /* 0x00000006ff067219 */ /* 0x000fe4000001160d */
        /* <DEDUP_REMOVED lines=8> */
[----:B------:R-:W-:Y:S01]  /*af80*/  IMAD.IADD R9, R9, 0x1, R11 ;  /* 0x0000000109097824 */ /* 0x000fe200078e020b */
[----:B0-----:R-:W-:-:S04]  /*af90*/  ISETP.NE.U32.AND P0, PT, R28, RZ, PT ;  /* 0x000000ff1c00720c */ /* 0x001fc80003f05070 */
[----:B------:R-:W-:Y:S02]  /*afa0*/  ISETP.NE.AND.EX P0, PT, R29, RZ, PT, P0 ;  /* 0x000000ff1d00720c */ /* 0x000fe40003f05300 */
[----:B------:R-:W0:Y:S01]  /*afb0*/  LDC R20, c[0x0][0x600] ;  /* 0x00018000ff147b82 */ /* 0x000e220000000800 */
[-CC-:B-1----:R-:W-:Y:S01]  /*afc0*/  SHF.R.U64 R14, R8, R10.reuse, R9.reuse ;  /* 0x0000000a080e7219 */ /* 0x182fe20000001209 */
[----:B------:R-:W-:Y:S01]  /*afd0*/  IMAD.MOV.U32 R8, RZ, RZ, -0x1 ;  /* 0xffffffffff087424 */ /* 0x000fe200078e00ff */
[----:B------:R-:W-:-:S05]  /*afe0*/  SHF.R.U32.HI R9, RZ, R10, R9 ;  /* 0x0000000aff097219 */ /* 0x000fca0000011609 */
[----:B------:R-:W1:Y:S01]  /*aff0*/  LDC R26, c[0x0][0x648] ;  /* 0x00019200ff1a7b82 */ /* 0x000e620000000800 */
[-CC-:B--2---:R-:W-:Y:S02]  /*b000*/  SHF.R.U64 R21, R14, R12.reuse, R9.reuse ;  /* 0x0000000c0e157219 */ /* 0x184fe40000001209 */
[----:B------:R-:W-:-:S05]  /*b010*/  SHF.R.U32.HI R6, RZ, R12, R9 ;  /* 0x0000000cff067219 */ /* 0x000fca0000011609 */
[----:B------:R-:W2:Y:S01]  /*b020*/  LDC R27, c[0x0][0x638] ;  /* 0x00018e00ff1b7b82 */ /* 0x000ea20000000800 */
[-C--:B---3--:R-:W-:Y:S02]  /*b030*/  SHF.L.U32 R8, R8, R25.reuse, RZ ;  /* 0x0000001908087219 */ /* 0x088fe400000006ff */
[-CC-:B------:R-:W-:Y:S02]  /*b040*/  SHF.R.U64 R23, R21, R25.reuse, R6.reuse ;  /* 0x0000001915177219 */ /* 0x180fe40000001206 */
[----:B------:R-:W-:Y:S02]  /*b050*/  LOP3.LUT R32, RZ, R8, RZ, 0x33, !PT ;  /* 0x00000008ff207212 */ /* 0x000fe400078e33ff */
[----:B------:R-:W-:Y:S01]  /*b060*/  SHF.R.U32.HI R9, RZ, R25, R6 ;  /* 0x00000019ff097219 */ /* 0x000fe20000011606 */
[----:B------:R-:W3:Y:S01]  /*b070*/  LDC R31, c[0x0][0x610] ;  /* 0x00018400ff1f7b82 */ /* 0x000ee20000000800 */
[----:B------:R-:W-:Y:S01]  /*b080*/  IMAD.MOV.U32 R8, RZ, RZ, R23 ;  /* 0x000000ffff087224 */ /* 0x000fe200078e0017 */
[----:B------:R-:W-:Y:S06]  /*b090*/  @!P0 BRA `(.L_x_294) ;  /* 0x0000000000288947 */ /* 0x000fec0003800000 */
        /* <DEDUP_REMOVED lines=10> */
.L_x_294:
[----:B------:R-:W-:Y:S02]  /*b140*/  ISETP.NE.AND P0, PT, R2, 0x1, PT ;  /* 0x000000010200780c */ /* 0x000fe40003f05270 */
[----:B-1----:R-:W-:Y:S01]  /*b150*/  SHF.R.U64 R6, R8, R26, R9 ;  /* 0x0000001a08067219 */ /* 0x002fe20000001209 */
[----:B0-----:R-:W-:Y:S01]  /*b160*/  VIADD R9, R20, 0xffffffff ;  /* 0xffffffff14097836 */ /* 0x001fe20000000000 */
[----:B------:R-:W-:Y:S02]  /*b170*/  SHF.L.U32 R30, R30, R25, RZ ;  /* 0x000000191e1e7219 */ /* 0x000fe400000006ff */
[----:B------:R-:W-:Y:S01]  /*b180*/  LOP3.LUT R5, R21, R32, RZ, 0xc0, !PT ;  /* 0x0000002015057212 */ /* 0x000fe200078ec0ff */
[----:B------:R-:W-:-:S04]  /*b190*/  IMAD.MOV R8, RZ, RZ, -R6 ;  /* 0x000000ffff087224 */ /* 0x000fc800078e0a06 */
[----:B------:R-:W-:Y:S01]  /*b1a0*/  IMAD R6, R30, R6, R5 ;  /* 0x000000061e067224 */ /* 0x000fe200078e0205 */
[----:B------:R-:W-:Y:S01]  /*b1b0*/  LOP3.LUT R5, R14, R9, RZ, 0xc0, !PT ;  /* 0x000000090e057212 */ /* 0x000fe200078ec0ff */
[----:B------:R-:W-:Y:S02]  /*b1c0*/  @P0 IMAD R3, R7, R24, R4 ;  /* 0x0000001807030224 */ /* 0x000fe400078e0204 */
[----:B--2---:R-:W-:Y:S02]  /*b1d0*/  IMAD R4, R8, R27, R23 ;  /* 0x0000001b08047224 */ /* 0x004fe400078e0217 */
[----:B---3--:R-:W-:Y:S02]  /*b1e0*/  IMAD R3, R6, R31, R3 ;  /* 0x0000001f06037224 */ /* 0x008fe400078e0203 */
[----:B------:R-:W-:Y:S02]  /*b1f0*/  IMAD R4, R4, R20, R5 ;  /* 0x0000001404047224 */ /* 0x000fe400078e0205 */
[----:B------:R-:W-:-:S02]  /*b200*/  IMAD.MOV.U32 R8, RZ, RZ, 0x1 ;  /* 0x00000001ff087424 */ /* 0x000fc400078e00ff */
[----:B------:R-:W-:Y:S01]  /*b210*/  IMAD.MOV.U32 R6, RZ, RZ, R22 ;  /* 0x000000ffff067224 */ /* 0x000fe200078e0016 */
[----:B------:R-:W-:Y:S02]  /*b220*/  SEL R20, R4, R3, !P0 ;  /* 0x0000000304147207 */ /* 0x000fe40004000000 */
[----:B------:R-:W-:-:S07]  /*b230*/  SEL R21, R3, R4, !P0 ;  /* 0x0000000403157207 */ /* 0x000fce0004000000 */
.L_x_292:
[----:B------:R-:W-:-:S08]  /*b240*/  NOP ;  /* 0x0000000000007918 */ /* 0x000fd00000000000 */
[----:B------:R-:W0:-:S00]  /*b250*/  USETMAXREG.DEALLOC.CTAPOOL 0x28 ;  /* 0x00000028000079c8 */ /* 0x000e0000080e0500 */
[----:B0-----:R-:W-:-:S13]  /*b260*/  ISETP.NE.AND P0, PT, R0, RZ, PT ;  /* 0x000000ff0000720c */ /* 0x001fda0003f05270 */
[----:B------:R-:W-:Y:S05]  /*b270*/  @P0 EXIT ;  /* 0x000000000000094d */ /* 0x000fea0003800000 */
[----:B------:R-:W-:Y:S01]  /*b280*/  LOP3.LUT P0, RZ, R8, 0xff, RZ, 0xc0, !PT ;  /* 0x000000ff08ff7812 */ /* 0x000fe2000780c0ff */
[----:B------:R-:W-:Y:S01]  /*b290*/  IMAD.MOV.U32 R3, RZ, RZ, RZ ;  /* 0x000000ffff037224 */ /* 0x000fe200078e00ff */
[----:B------:R-:W-:-:S11]  /*b2a0*/  MOV R0, 0x1 ;  /* 0x0000000100007802 */ /* 0x000fd60000000f00 */
[----:B------:R-:W-:Y:S05]  /*b2b0*/  @!P0 BRA `(.L_x_295) ;  /* 0x0000000c00448947 */ /* 0x000fea0003800000 */
[----:B------:R-:W0:Y:S01]  /*b2c0*/  LDC R0, c[0x0][0x28c] ;  /* 0x0000a300ff007b82 */ /* 0x000e220000000800 */
[----:B------:R-:W1:Y:S01]  /*b2d0*/  S2R R12, SR_CgaCtaId ;  /* 0x00000000000c7919 */ /* 0x000e620000008800 */
[----:B------:R-:W-:Y:S01]  /*b2e0*/  ULDC UR5, c[0x0][0x600] ;  /* 0x0001800000057ab9 */ /* 0x000fe20000000800 */
[----:B------:R-:W-:Y:S01]  /*b2f0*/  ULDC UR4, c[0x0][0xc] ;  /* 0x0000030000047ab9 */ /* 0x000fe20000000800 */
[----:B------:R-:W-:Y:S01]  /*b300*/  UIADD3 UR16, UR5, -0x1, URZ ;  /* 0xffffffff05107890 */ /* 0x000fe2000fffe03f */
[----:B------:R-:W-:Y:S01]  /*b310*/  BSSY B0, `(.L_x_295) ;  /* 0x00000cb000007945 */ /* 0x000fe20003800000 */
[----:B------:R-:W-:Y:S01]  /*b320*/  ULDC UR6, c[0x0][0x658] ;  /* 0x0001960000067ab9 */ /* 0x000fe20000000800 */
[----:B------:R-:W-:Y:S01]  /*b330*/  ULDC UR5, c[0x0][0x10] ;  /* 0x0000040000057ab9 */ /* 0x000fe20000000800 */
[----:B------:R-:W-:Y:S01]  /*b340*/  UMOV UR7, 0xffffffff ;  /* 0xffffffff00077882 */ /* 0x000fe20000000000 */
[----:B------:R-:W-:Y:S01]  /*b350*/  UMOV UR8, 0x1 ;  /* 0x0000000100087882 */ /* 0x000fe20000000000 */
[----:B------:R-:W-:Y:S01]  /*b360*/  UIMAD.WIDE.U32 UR4, UR4, UR5, URZ ;  /* 0x00000005040472a5 */ /* 0x000fe2000f8e003f */
[----:B------:R-:W-:Y:S01]  /*b370*/  IMAD.MOV.U32 R9, RZ, RZ, 0x1 ;  /* 0x00000001ff097424 */ /* 0x000fe200078e00ff */
[----:B------:R-:W-:Y:S01]  /*b380*/  USHF.L.U32 UR7, UR7, UR6, URZ ;  /* 0x0000000607077299 */ /* 0x000fe2000800063f */
[----:B------:R-:W-:Y:S01]  /*b390*/  LOP3.LUT R8, R19, 0x2, RZ, 0xfc, !PT ;  /* 0x0000000213087812 */ /* 0x000fe200078efcff */
[----:B------:R-:W-:-:S02]  /*b3a0*/  USHF.L.U32 UR18, UR8, UR6, URZ ;  /* 0x0000000608127299 */ /* 0x000fc4000800063f */
[----:B------:R-:W-:Y:S01]  /*b3b0*/  ULOP3.LUT UR17, URZ, UR7, URZ, 0x33, !UPT ;  /* 0x000000073f117292 */ /* 0x000fe2000f8e333f */
[----:B------:R-:W-:Y:S01]  /*b3c0*/  ULDC UR6, c[0x0][0x14] ;  /* 0x0000050000067ab9 */ /* 0x000fe20000000800 */
[----:B------:R-:W-:Y:S01]  /*b3d0*/  ULDC.64 UR22, c[0x0][0x198] ;  /* 0x0000660000167ab9 */ /* 0x000fe20000000a00 */
[----:B------:R-:W-:Y:S02]  /*b3e0*/  UIMAD.WIDE.U32 UR20, UR4, UR6, URZ ;  /* 0x00000006041472a5 */ /* 0x000fe4000f8e003f */
[----:B------:R-:W-:Y:S01]  /*b3f0*/  UIMAD UR13, UR5, UR6, URZ ;  /* 0x00000006050d72a4 */ /* 0x000fe2000f8e023f */
[----:B0-----:R-:W-:-:S03]  /*b400*/  VIADD R0, R0, 0x1f ;  /* 0x0000001f00007836 */ /* 0x001fc60000000000 */
[----:B------:R-:W-:Y:S02]  /*b410*/  UIADD3 UR13, UR21, UR13, URZ ;  /* 0x0000000d150d7290 */ /* 0x000fe4000fffe03f */
[----:B------:R-:W-:-:S04]  /*b420*/  SHF.R.S32.HI R3, RZ, 0x1f, R0 ;  /* 0x0000001fff037819 */ /* 0x000fc80000011400 */
[----:B------:R-:W-:Y:S01]  /*b430*/  LEA.HI R10, R3, R0, RZ, 0x5 ;  /* 0x00000000030a7211 */ /* 0x000fe200078f28ff */
[C---:B-1----:R-:W-:Y:S02]  /*b440*/  IMAD.SHL.U32 R11, R12.reuse, 0x10, RZ ;  /* 0x000000100c0b7824 */ /* 0x042fe400078e00ff */
[----:B------:R-:W-:Y:S01]  /*b450*/  IMAD.SHL.U32 R12, R12, 0x200, RZ ;  /* 0x000002000c0c7824 */ /* 0x000fe200078e00ff */
[----:B------:R-:W-:Y:S01]  /*b460*/  SHF.R.S32.HI R10, RZ, 0x5, R10 ;  /* 0x00000005ff0a7819 */ /* 0x000fe2000001140a */
[----:B------:R-:W-:Y:S01]  /*b470*/  IMAD.MOV.U32 R0, RZ, RZ, 0x1 ;  /* 0x00000001ff007424 */ /* 0x000fe200078e00ff */
[----:B------:R-:W-:Y:S01]  /*b480*/  LOP3.LUT R11, R11, 0x70, RZ, 0xc0, !PT ;  /* 0x000000700b0b7812 */ /* 0x000fe200078ec0ff */
[----:B------:R-:W-:Y:S01]  /*b490*/  IMAD.MOV.U32 R3, RZ, RZ, RZ ;  /* 0x000000ffff037224 */ /* 0x000fe200078e00ff */
[----:B------:R-:W-:Y:S01]  /*b4a0*/  LOP3.LUT R12, R12, 0xe00, RZ, 0xc0, !PT ;  /* 0x00000e000c0c7812 */ /* 0x000fe200078ec0ff */
[----:B------:R-:W-:-:S07]  /*b4b0*/  VIADD R13, R10, 0x1 ;  /* 0x000000010a0d7836 */ /* 0x000fce0000000000 */
.L_x_306:
[----:B------:R-:W-:-:S03]  /*b4c0*/  UMOV UR4, 0xffffffff ;  /* 0xffffffff00047882 */ /* 0x000fc60000000000 */
[----:B------:R-:W-:Y:S05]  /*b4d0*/  BRA.DIV UR4, `(.L_x_296) ;  /* 0x0000001204587947 */ /* 0x000fea000b800000 */
[----:B------:R-:W-:-:S13]  /*b4e0*/  ELECT P6, URZ, PT ;  /* 0x00000000003f782f */ /* 0x000fda00038c0000 */
.L_x_322:
[----:B------:R-:W0:Y:S01]  /*b4f0*/  LDC R4, c[0x0][0x28c] ;  /* 0x0000a300ff047b82 */ /* 0x000e220000000800 */
[----:B------:R-:W-:Y:S01]  /*b500*/  BSSY B1, `(.L_x_297) ;  /* 0x0000038000017945 */ /* 0x000fe20003800000 */
[----:B0-----:R-:W-:-:S13]  /*b510*/  ISETP.LT.OR P6, PT, R4, 0x1, !P6 ;  /* 0x000000010400780c */ /* 0x001fda00077c1670 */
[----:B------:R-:W-:Y:S05]  /*b520*/  @P6 BRA `(.L_x_298) ;  /* 0x0000000000d46947 */ /* 0x000fea0003800000 */
[----:B------:R-:W-:Y:S01]  /*b530*/  IMAD.SHL.U32 R21, R21, 0x100, RZ ;  /* 0x0000010015157824 */ /* 0x000fe200078e00ff */
[----:B------:R-:W-:Y:S01]  /*b540*/  MOV R5, R0 ;  /* 0x0000000000057202 */ /* 0x000fe20000000f00 */
[----:B------:R-:W-:Y:S02]  /*b550*/  IMAD R20, R20, 0x80, R11 ;  /* 0x0000008014147824 */ /* 0x000fe400078e020b */
[----:B------:R-:W-:Y:S02]  /*b560*/  IMAD.MOV.U32 R24, RZ, RZ, RZ ;  /* 0x000000ffff187224 */ /* 0x000fe400078e00ff */
[----:B------:R-:W-:Y:S02]  /*b570*/  IMAD.MOV.U32 R4, RZ, RZ, R13 ;  /* 0x000000ffff047224 */ /* 0x000fe400078e000d */
[----:B------:R-:W-:-:S07]  /*b580*/  IMAD.MOV.U32 R7, RZ, RZ, R3 ;  /* 0x000000ffff077224 */ /* 0x000fce00078e0003 */
.L_x_301:
[----:B------:R-:W0:Y:S01]  /*b590*/  S2R R15, SR_CgaCtaId ;  /* 0x00000000000f7919 */ /* 0x000e220000008800 */
[----:B------:R-:W-:Y:S02]  /*b5a0*/  MOV R14, 0x400 ;  /* 0x00000400000e7802 */ /* 0x000fe40000000f00 */
[----:B------:R-:W-:Y:S02]  /*b5b0*/  LOP3.LUT P1, RZ, R18, 0x7f, RZ, 0xc0, !PT ;  /* 0x0000007f12ff7812 */ /* 0x000fe4000782c0ff */
[----:B0-----:R-:W-:Y:S02]  /*b5c0*/  LEA R22, R15, R14, 0x18 ;  /* 0x0000000e0f167211 */ /* 0x001fe400078ec0ff */
[----:B------:R-:W-:-:S09]  /*b5d0*/  SHF.L.U32 R14, R5, 0x1f, RZ ;  /* 0x0000001f050e7819 */ /* 0x000fd200000006ff */
[----:B------:R-:W0:Y:S01]  /*b5e0*/  @!P1 LDC R15, c[0x0][0x500] ;  /* 0x00014000ff0f9b82 */ /* 0x000e220000000800 */
[----:B------:R-:W-:-:S04]  /*b5f0*/  IMAD R23, R7, 0x8, R22 ;  /* 0x0000000807177824 */ /* 0x000fc800078e0216 */
[----:B------:R-:W1:Y:S02]  /*b600*/  SYNCS.PHASECHK.TRANS64.TRYWAIT P0, [R23+URZ+0x48], R14 ;  /* 0x0000480e170075a7 */ /* 0x000e64000800017f */
[----:B-1----:R-:W-:Y:S05]  /*b610*/  @!P0 BRA `(.L_x_299) ;  /* 0x0000001000288947 */ /* 0x002fea0003800000 */
.L_x_323:
[----:B-1----:R-:W-:Y:S01]  /*b620*/  PRMT R14, R8, 0x9910, RZ ;  /* 0x00009910080e7816 */ /* 0x002fe200000000ff */
[----:B0-----:R0:W-:Y:S03]  /*b630*/  @!P1 SYNCS.ARRIVE.TRANS64 RZ, [R23+URZ], R15 ;  /* 0x0000000f17ff99a7 */ /* 0x0011e6000800003f */
[----:B------:R-:W-:-:S13]  /*b640*/  ISETP.NE.AND P0, PT, R14, 0x2, PT ;  /* 0x000000020e00780c */ /* 0x000fda0003f05270 */
[----:B0-----:R-:W-:Y:S05]  /*b650*/  @P0 BRA `(.L_x_300) ;  /* 0x0000000000040947 */ /* 0x001fea0003800000 */
[----:B------:R-:W-:Y:S01]  /*b660*/  BPT.TRAP 0x1 ;  /* 0x000000040000795c */ /* 0x000fe20000300000 */
.L_x_300:
[----:B------:R-:W-:Y:S01]  /*b670*/  IMAD R14, R7, 0x1000, R12 ;  /* 0x00001000070e7824 */ /* 0x000fe200078e020c */
[----:B------:R-:W-:Y:S01]  /*b680*/  R2UR UR9, R23 ;  /* 0x00000000170972ca */ /* 0x000fe200000e0000 */
[--C-:B------:R-:W-:Y:S01]  /*b690*/  IMAD R15, R7, 0x4000, R22.reuse ;  /* 0x00004000070f7824 */ /* 0x100fe200078e0216 */
[----:B------:R-:W-:Y:S01]  /*b6a0*/  UIADD3 UR4, UP0, UR22, 0xf0, URZ ;  /* 0x000000f016047890 */ /* 0x000fe2000ff1e03f */
[----:B------:R-:W-:Y:S01]  /*b6b0*/  IMAD R14, R14, 0x2, R22 ;  /* 0x000000020e0e7824 */ /* 0x000fe200078e0216 */
[----:B------:R-:W-:Y:S01]  /*b6c0*/  R2UR UR11, R21 ;  /* 0x00000000150b72ca */ /* 0x000fe200000e0000 */
[----:B------:R-:W-:Y:S01]  /*b6d0*/  VIADD R4, R4, 0xffffffff ;  /* 0xffffffff04047836 */ /* 0x000fe20000000000 */
[----:B------:R-:W-:Y:S01]  /*b6e0*/  R2UR UR5, R15 ;  /* 0x000000000f0572ca */ /* 0x000fe200000e0000 */
[----:B------:R-:W-:Y:S01]  /*b6f0*/  UIADD3 UR24, UP1, UR22, 0x1f0, URZ ;  /* 0x000001f016187890 */ /* 0x000fe2000ff3e03f */
[----:B------:R-:W-:Y:S01]  /*b700*/  R2UR UR8, R14 ;  /* 0x000000000e0872ca */ /* 0x000fe200000e0000 */
[----:B------:R-:W-:Y:S01]  /*b710*/  VIADD R7, R7, 0x1 ;  /* 0x0000000107077836 */ /* 0x000fe20000000000 */
[----:B------:R-:W-:Y:S01]  /*b720*/  R2UR UR10, R24 ;  /* 0x00000000180a72ca */ /* 0x000fe200000e0000 */
[----:B------:R-:W-:Y:S01]  /*b730*/  UIADD3.X UR25, URZ, UR23, URZ, UP1, !UPT ;  /* 0x000000173f197290 */ /* 0x000fe20008ffe43f */
[----:B------:R-:W-:Y:S01]  /*b740*/  R2UR UR12, R6 ;  /* 0x00000000060c72ca */ /* 0x000fe200000e0000 */
[----:B------:R-:W-:Y:S01]  /*b750*/  UMOV UR6, 0x0 ;  /* 0x0000000000067882 */ /* 0x000fe20000000000 */
[----:B------:R-:W-:Y:S01]  /*b760*/  R2UR UR19, R20 ;  /* 0x00000000141372ca */ /* 0x000fe200000e0000 */
[----:B------:R-:W-:Y:S01]  /*b770*/  UMOV UR7, 0x10000000 ;  /* 0x1000000000077882 */ /* 0x000fe20000000000 */
[----:B------:R-:W-:Y:S01]  /*b780*/  ISETP.GT.AND P1, PT, R4, 0x1, PT ;  /* 0x000000010400780c */ /* 0x000fe20003f24270 */
[----:B------:R-:W-:Y:S01]  /*b790*/  UMOV UR26, 0xff0000 ;  /* 0x00ff0000001a7882 */ /* 0x000fe20000000000 */
[C---:B------:R-:W-:Y:S01]  /*b7a0*/  ISETP.NE.AND P0, PT, R7.reuse, 0x9, PT ;  /* 0x000000090700780c */ /* 0x040fe20003f05270 */
[----:B------:R-:W-:Y:S01]  /*b7b0*/  UIADD3 UR14, UR5, 0x180, URZ ;  /* 0x00000180050e7890 */ /* 0x000fe2000fffe03f */
[----:B------:R-:W-:Y:S01]  /*b7c0*/  VIADD R24, R24, 0x20 ;  /* 0x0000002018187836 */ /* 0x000fe20000000000 */
[----:B------:R-:W-:Y:S01]  /*b7d0*/  UIADD3.X UR5, URZ, UR23, URZ, UP0, !UPT ;  /* 0x000000173f057290 */ /* 0x000fe200087fe43f */
[----:B------:R-:W-:Y:S01]  /*b7e0*/  SEL R14, RZ, 0x1, P0 ;  /* 0x00000001ff0e7807 */ /* 0x000fe20000000000 */
[----:B------:R-:W-:Y:S01]  /*b7f0*/  UIADD3 UR15, UR8, 0x24180, URZ ;  /* 0x00024180080f7890 */ /* 0x000fe2000fffe03f */
[----:B------:R-:W-:-:S02]  /*b800*/  SEL R7, R7, RZ, P0 ;  /* 0x000000ff07077207 */ /* 0x000fc40000000000 */
[----:B------:R-:W-:Y:S01]  /*b810*/  UMOV UR8, UR14 ;  /* 0x0000000e00087c82 */ /* 0x000fe20008000000 */
[----:B------:R-:W-:-:S03]  /*b820*/  LOP3.LUT R5, R5, R14, RZ, 0x3c, !PT ;  /* 0x0000000e05057212 */ /* 0x000fc600078e3cff */
[----:B------:R0:W-:Y:S02]  /*b830*/  UTMALDG.3D [UR8], [UR4], desc[UR6] ;  /* 0x00000608040075b4 */ /* 0x0001e40008011000 */
[----:B0-----:R-:W-:Y:S01]  /*b840*/  UMOV UR8, UR15 ;  /* 0x0000000f00087c82 */ /* 0x001fe20008000000 */
[----:B------:R-:W-:Y:S02]  /*b850*/  UMOV UR11, UR19 ;  /* 0x00000013000b7c82 */ /* 0x000fe40008000000 */
[----:B------:R0:W-:Y:S02]  /*b860*/  UTMALDG.3D.MULTICAST [UR8], [UR24], UR26, desc[UR6] ;  /* 0x00000608180073b4 */ /* 0x0001e4000801181a */
[----:B0-----:R-:W-:Y:S05]  /*b870*/  @P1 BRA `(.L_x_301) ;  /* 0xfffffffc00441947 */ /* 0x001fea000383ffff */
.L_x_298:
[----:B------:R-:W-:Y:S05]  /*b880*/  BSYNC B1 ;  /* 0x0000000000017941 */ /* 0x000fea0003800000 */
.L_x_297:
[----:B------:R-:W-:Y:S01]  /*b890*/  LOP3.LUT P1, RZ, R9, 0xff, RZ, 0xc0, !PT ;  /* 0x000000ff09ff7812 */ /* 0x000fe2000782c0ff */
[C---:B------:R-:W-:Y:S01]  /*b8a0*/  IMAD.IADD R6, R10.reuse, 0x1, R3 ;  /* 0x000000010a067824 */ /* 0x040fe200078e0203 */
[----:B------:R-:W-:Y:S01]  /*b8b0*/  ULDC.64 UR4, c[0x0][0x650] ;  /* 0x0001940000047ab9 */ /* 0x000fe20000000a00 */
[----:B------:R-:W-:Y:S01]  /*b8c0*/  ISETP.GE.U32.AND P2, PT, R10, 0x9, PT ;  /* 0x000000090a00780c */ /* 0x000fe20003f46070 */
[----:B------:R-:W-:Y:S01]  /*b8d0*/  BSSY B1, `(.L_x_302) ;  /* 0x000006c000017945 */ /* 0x000fe20003800000 */
[----:B------:R-:W-:Y:S01]  /*b8e0*/  IMAD.MOV.U32 R21, RZ, RZ, -0x1 ;  /* 0xffffffffff157424 */ /* 0x000fe200078e00ff */
[----:B------:R-:W-:Y:S01]  /*b8f0*/  ISETP.GT.U32.AND P0, PT, R6, 0x8, PT ;  /* 0x000000080600780c */ /* 0x000fe20003f04070 */
[----:B------:R-:W-:Y:S01]  /*b900*/  IMAD.MOV.U32 R20, RZ, RZ, -0x1 ;  /* 0xffffffffff147424 */ /* 0x000fe200078e00ff */
[----:B------:R-:W-:Y:S02]  /*b910*/  PRMT R9, RZ, 0x7610, R9 ;  /* 0x00007610ff097816 */ /* 0x000fe40000000009 */
[----:B------:R-:W-:-:S03]  /*b920*/  ISETP.LT.U32.AND P0, PT, R10, 0x9, P0 ;  /* 0x000000090a00780c */ /* 0x000fc60000701070 */
[----:B------:R-:W0:Y:S01]  /*b930*/  @P1 S2R R5, SR_CgaCtaId ;  /* 0x0000000000051919 */ /* 0x000e220000008800 */
[----:B------:R-:W-:-:S04]  /*b940*/  @P1 MOV R4, 0x400 ;  /* 0x0000040000041802 */ /* 0x000fc80000000f00 */
[----:B0-----:R-:W-:Y:S01]  /*b950*/  @P1 LEA R3, R5, R4, 0x18 ;  /* 0x0000000405031211 */ /* 0x001fe200078ec0ff */
[----:B------:R-:W-:-:S03]  /*b960*/  IMAD.WIDE.U32 R4, R6, 0x38e38e39, RZ ;  /* 0x38e38e3906047825 */ /* 0x000fc600078e00ff */
[----:B------:R0:W-:Y:S01]  /*b970*/  @P1 SYNCS.ARRIVE.TRANS64.A1T0 RZ, [R3+URZ+0xa8], RZ ;  /* 0x0000a8ff03ff19a7 */ /* 0x0001e2000810003f */
[----:B------:R-:W-:Y:S02]  /*b980*/  IADD3 R16, P1, R16, UR20, RZ ;  /* 0x0000001410107c10 */ /* 0x000fe4000ff3e0ff */
[----:B------:R-:W-:Y:S02]  /*b990*/  SHF.R.U32.HI R5, RZ, 0x1, R5 ;  /* 0x00000001ff057819 */ /* 0x000fe40000011605 */
[----:B------:R-:W-:Y:S02]  /*b9a0*/  IADD3.X R17, R17, UR13, RZ, P1, !PT ;  /* 0x0000000d11117c10 */ /* 0x000fe40008ffe4ff */
[----:B------:R-:W-:Y:S02]  /*b9b0*/  PRMT R4, RZ, 0x7610, R4 ;  /* 0x00007610ff047816 */ /* 0x000fe40000000004 */
[----:B0-----:R-:W-:Y:S02]  /*b9c0*/  SEL R3, RZ, 0x1, !P0 ;  /* 0x00000001ff037807 */ /* 0x001fe40004000000 */
[----:B------:R-:W-:-:S02]  /*b9d0*/  ISETP.GE.U32.AND P0, PT, R16, UR4, PT ;  /* 0x0000000410007c0c */ /* 0x000fc4000bf06070 */
[----:B------:R-:W-:Y:S01]  /*b9e0*/  LOP3.LUT R0, R0, R3, RZ, 0x3c, !PT ;  /* 0x0000000300007212 */ /* 0x000fe200078e3cff */
[----:B------:R-:W-:Y:S01]  /*b9f0*/  IMAD R3, R5, -0x9, R6 ;  /* 0xfffffff705037824 */ /* 0x000fe200078e0206 */
[----:B------:R-:W-:Y:S01]  /*ba00*/  ISETP.GE.U32.AND.EX P0, PT, R17, UR5, PT, P0 ;  /* 0x0000000511007c0c */ /* 0x000fe2000bf06100 */
[----:B------:R-:W-:Y:S01]  /*ba10*/  IMAD.MOV.U32 R6, RZ, RZ, -0x1 ;  /* 0xffffffffff067424 */ /* 0x000fe200078e00ff */
[----:B------:R-:W-:-:S11]  /*ba20*/  @P2 LOP3.LUT R0, R0, 0x1, R5, 0x78, !PT ;  /* 0x0000000100002812 */ /* 0x000fd600078e7805 */
[----:B------:R-:W-:Y:S05]  /*ba30*/  @P0 BRA `(.L_x_303) ;  /* 0x0000000400540947 */ /* 0x000fea0003800000 */
[----:B------:R-:W0:Y:S01]  /*ba40*/  S2R R15, SR_CTAID.X ;  /* 0x00000000000f7919 */ /* 0x000e220000002500 */
[----:B------:R-:W-:Y:S01]  /*ba50*/  ULDC.64 UR4, c[0x0][0x628] ;  /* 0x00018a0000047ab9 */ /* 0x000fe20000000a00 */
[----:B------:R-:W-:Y:S01]  /*ba60*/  ULDC UR7, c[0x0][0x630] ;  /* 0x00018c0000077ab9 */ /* 0x000fe20000000800 */
[----:B------:R-:W-:Y:S01]  /*ba70*/  ISETP.NE.U32.AND P0, PT, RZ, UR4, PT ;  /* 0x00000004ff007c0c */ /* 0x000fe2000bf05070 */
[----:B------:R-:W1:Y:S01]  /*ba80*/  S2R R20, SR_CTAID.Y ;  /* 0x0000000000147919 */ /* 0x000e620000002600 */
[----:B------:R-:W-:Y:S01]  /*ba90*/  ULDC UR8, c[0x0][0x150] ;  /* 0x0000540000087ab9 */ /* 0x000fe20000000800 */
[----:B------:R-:W-:Y:S01]  /*baa0*/  MOV R4, R16 ;  /* 0x0000001000047202 */ /* 0x000fe20000000f00 */
[----:B------:R-:W-:Y:S01]  /*bab0*/  IMAD.MOV.U32 R5, RZ, RZ, R17 ;  /* 0x000000ffff057224 */ /* 0x000fe200078e0011 */
[----:B------:R-:W-:Y:S02]  /*bac0*/  ISETP.NE.AND.EX P0, PT, RZ, UR5, PT, P0 ;  /* 0x00000005ff007c0c */ /* 0x000fe4000bf05300 */
[----:B0-----:R-:W-:-:S11]  /*bad0*/  I2FP.F32.U32 R22, R15 ;  /* 0x0000000f00167245 */ /* 0x001fd60000201000 */
[----:B------:R-:W-:Y:S05]  /*bae0*/  @!P0 BRA `(.L_x_304) ;  /* 0x0000000000288947 */ /* 0x000fea0003800000 */
[----:B------:R-:W-:Y:S02]  /*baf0*/  ULDC UR6, c[0x0][0x634] ;  /* 0x00018d0000067ab9 */ /* 0x000fe40000000800 */
[----:B------:R-:W-:-:S05]  /*bb00*/  IADD3 R5, P0, R16, UR6, RZ ;  /* 0x0000000610057c10 */ /* 0x000fca000ff1e0ff */
[----:B------:R-:W-:-:S04]  /*bb10*/  IMAD.X R21, RZ, RZ, R17, P0 ;  /* 0x000000ffff157224 */ /* 0x000fc800000e0611 */
[----:B------:R-:W-:-:S04]  /*bb20*/  IMAD.WIDE.U32 R6, R21, UR4, RZ ;  /* 0x0000000415067c25 */ /* 0x000fc8000f8e00ff */
[----:B------:R-:W-:-:S04]  /*bb30*/  IMAD.WIDE.U32 R6, P0, R5, UR5, R6 ;  /* 0x0000000505067c25 */ /* 0x000fc8000f800006 */
[----:B------:R-:W-:-:S04]  /*bb40*/  IMAD.WIDE.U32 R4, R5, UR4, RZ ;  /* 0x0000000405047c25 */ /* 0x000fc8000f8e00ff */
[----:B------:R-:W-:Y:S01]  /*bb50*/  IMAD.MOV.U32 R4, RZ, RZ, R7 ;  /* 0x000000ffff047224 */ /* 0x000fe200078e0007 */
[----:B------:R-:W-:Y:S01]  /*bb60*/  IADD3 RZ, P1, R5, R6, RZ ;  /* 0x0000000605ff7210 */ /* 0x000fe20007f3e0ff */
[----:B------:R-:W-:-:S04]  /*bb70*/  IMAD.X R5, RZ, RZ, RZ, P0 ;  /* 0x000000ffff057224 */ /* 0x000fc800000e06ff */
[----:B------:R-:W-:-:S08]  /*bb80*/  IMAD.WIDE.U32.X R4, R21, UR5, R4, P1 ;  /* 0x0000000515047c25 */ /* 0x000fd000088e0404 */
.L_x_304:
[--C-:B------:R-:W-:Y:S01]  /*bb90*/  SHF.R.U64 R14, R4, UR7, R5.reuse ;  /* 0x00000007040e7c19 */ /* 0x100fe20008001205 */
[----:B------:R-:W-:Y:S01]  /*bba0*/  FMUL R22, R22, UR8 ;  /* 0x0000000816167c20 */ /* 0x000fe20008400000 */
[----:B------:R-:W-:Y:S01]  /*bbb0*/  SHF.R.U32.HI R4, RZ, UR7, R5 ;  /* 0x00000007ff047c19 */ /* 0x000fe20008011605 */
[----:B------:R-:W0:Y:S01]  /*bbc0*/  LDC R6, c[0x0][0x144] ;  /* 0x00005100ff067b82 */ /* 0x000e220000000800 */
[----:B------:R-:W-:Y:S01]  /*bbd0*/  IADD3 R5, P0, RZ, -R14, RZ ;  /* 0x8000000eff057210 */ /* 0x000fe20007f1e0ff */
[----:B------:R-:W-:Y:S01]  /*bbe0*/  ULDC UR6, c[0x0][0x154] ;  /* 0x0000550000067ab9 */ /* 0x000fe20000000800 */
[----:B-1----:R-:W-:Y:S01]  /*bbf0*/  I2FP.F32.U32 R7, R20 ;  /* 0x0000001400077245 */ /* 0x002fe20000201000 */
[----:B------:R-:W1:Y:S01]  /*bc00*/  F2I.U32.TRUNC.NTZ R22, R22 ;  /* 0x0000001600167305 */ /* 0x000e62000020f000 */
[----:B------:R-:W-:Y:S01]  /*bc10*/  ULDC.64 UR4, c[0x0][0x620] ;  /* 0x0001880000047ab9 */ /* 0x000fe20000000a00 */
[----:B------:R-:W-:Y:S01]  /*bc20*/  IMAD.X R4, RZ, RZ, ~R4, P0 ;  /* 0x000000ffff047224 */ /* 0x000fe200000e0e04 */
[----:B------:R-:W-:Y:S01]  /*bc30*/  ISETP.NE.AND P2, PT, R2, 0x1, PT ;  /* 0x000000010200780c */ /* 0x000fe20003f45270 */
[----:B------:R-:W-:Y:S01]  /*bc40*/  FMUL R23, R7, UR6 ;  /* 0x0000000607177c20 */ /* 0x000fe20008400000 */
[----:B------:R-:W2:Y:S01]  /*bc50*/  LDC R25, c[0x0][0x148] ;  /* 0x00005200ff197b82 */ /* 0x000ea20000000800 */
[----:B------:R-:W-:Y:S01]  /*bc60*/  IMAD R4, R4, UR4, RZ ;  /* 0x0000000404047c24 */ /* 0x000fe2000f8e02ff */
[----:B------:R-:W-:-:S02]  /*bc70*/  ULDC.64 UR6, c[0x0][0x640] ;  /* 0x0001900000067ab9 */ /* 0x000fc40000000a00 */
[----:B------:R-:W-:Y:S01]  /*bc80*/  ISETP.NE.U32.AND P0, PT, RZ, UR6, PT ;  /* 0x00000006ff007c0c */ /* 0x000fe2000bf05070 */
[----:B------:R-:W3:Y:S01]  /*bc90*/  F2I.U32.TRUNC.NTZ R23, R23 ;  /* 0x0000001700177305 */ /* 0x000ee2000020f000 */
[C---:B------:R-:W-:Y:S02]  /*bca0*/  IMAD R7, R5.reuse, UR5, R4 ;  /* 0x0000000505077c24 */ /* 0x040fe4000f8e0204 */
[----:B------:R-:W-:Y:S01]  /*bcb0*/  IMAD.WIDE.U32 R4, R5, UR4, R16 ;  /* 0x0000000405047c25 */ /* 0x000fe2000f8e0010 */
[----:B------:R-:W-:Y:S01]  /*bcc0*/  ULDC UR4, c[0x0][0x618] ;  /* 0x0001860000047ab9 */ /* 0x000fe20000000800 */
[----:B------:R-:W-:Y:S02]  /*bcd0*/  ISETP.NE.AND.EX P0, PT, RZ, UR7, PT, P0 ;  /* 0x00000007ff007c0c */ /* 0x000fe4000bf05300 */
[----:B------:R-:W-:Y:S02]  /*bce0*/  IMAD.IADD R5, R5, 0x1, R7 ;  /* 0x0000000105057824 */ /* 0x000fe400078e0207 */
[----:B-1----:R-:W-:-:S03]  /*bcf0*/  IMAD.MOV R22, RZ, RZ, -R22 ;  /* 0x000000ffff167224 */ /* 0x002fc600078e0a16 */
[----:B------:R-:W-:Y:S01]  /*bd00*/  SHF.R.U64 R21, R4, UR4, R5 ;  /* 0x0000000404157c19 */ /* 0x000fe20008001205 */
[----:B0-----:R-:W-:Y:S01]  /*bd10*/  IMAD R15, R6, R22, R15 ;  /* 0x00000016060f7224 */ /* 0x001fe200078e020f */
[----:B------:R-:W-:Y:S01]  /*bd20*/  SHF.R.U32.HI R4, RZ, UR4, R5 ;  /* 0x00000004ff047c19 */ /* 0x000fe20008011605 */
[----:B------:R-:W-:Y:S01]  /*bd30*/  ULDC UR4, c[0x0][0x608] ;  /* 0x0001820000047ab9 */ /* 0x000fe20000000800 */
[----:B---3--:R-:W-:Y:S02]  /*bd40*/  IMAD.MOV R6, RZ, RZ, -R23 ;  /* 0x000000ffff067224 */ /* 0x008fe400078e0a17 */
[--C-:B------:R-:W-:Y:S02]  /*bd50*/  SHF.R.U64 R22, R21, UR4, R4.reuse ;  /* 0x0000000415167c19 */ /* 0x100fe40008001204 */
[----:B------:R-:W-:Y:S01]  /*bd60*/  SHF.R.U32.HI R5, RZ, UR4, R4 ;  /* 0x00000004ff057c19 */ /* 0x000fe20008011604 */
[----:B------:R-:W-:Y:S01]  /*bd70*/  ULDC UR4, c[0x0][0x658] ;  /* 0x0001960000047ab9 */ /* 0x000fe20000000800 */
[----:B--2---:R-:W-:-:S02]  /*bd80*/  @P2 IMAD R15, R25, R6, R20 ;  /* 0x00000006190f2224 */ /* 0x004fc400078e0214 */
[--C-:B------:R-:W-:Y:S02]  /*bd90*/  SHF.R.U64 R20, R22, UR4, R5.reuse ;  /* 0x0000000416147c19 */ /* 0x100fe40008001205 */
[----:B------:R-:W-:-:S03]  /*bda0*/  SHF.R.U32.HI R23, RZ, UR4, R5 ;  /* 0x00000004ff177c19 */ /* 0x000fc60008011605 */
[----:B------:R-:W-:Y:S02]  /*bdb0*/  IMAD.MOV.U32 R6, RZ, RZ, R20 ;  /* 0x000000ffff067224 */ /* 0x000fe400078e0014 */
[----:B------:R-:W-:Y:S01]  /*bdc0*/  IMAD.MOV.U32 R5, RZ, RZ, R23 ;  /* 0x000000ffff057224 */ /* 0x000fe200078e0017 */
[----:B------:R-:W-:Y:S06]  /*bdd0*/  @!P0 BRA `(.L_x_305) ;  /* 0x00000000002c8947 */ /* 0x000fec0003800000 */
[----:B------:R-:W-:Y:S02]  /*bde0*/  ULDC UR4, c[0x0][0x64c] ;  /* 0x0001930000047ab9 */ /* 0x000fe40000000800 */
[----:B------:R-:W-:-:S05]  /*bdf0*/  IADD3 R5, P0, R20, UR4, RZ ;  /* 0x0000000414057c10 */ /* 0x000fca000ff1e0ff */
[----:B------:R-:W-:-:S04]  /*be00*/  IMAD.X R23, RZ, RZ, R23, P0 ;  /* 0x000000ffff177224 */ /* 0x000fc800000e0617 */
[----:B------:R-:W-:-:S04]  /*be10*/  IMAD.WIDE.U32 R6, R23, UR6, RZ ;  /* 0x0000000617067c25 */ /* 0x000fc8000f8e00ff */
[----:B------:R-:W-:-:S04]  /*be20*/  IMAD.WIDE.U32 R6, P0, R5, UR7, R6 ;  /* 0x0000000705067c25 */ /* 0x000fc8000f800006 */
[----:B------:R-:W-:Y:S01]  /*be30*/  IMAD.WIDE.U32 R4, R5, UR6, RZ ;  /* 0x0000000605047c25 */ /* 0x000fe2000f8e00ff */
[----:B------:R-:W-:-:S04]  /*be40*/  MOV R4, R7 ;  /* 0x0000000700047202 */ /* 0x000fc80000000f00 */
[----:B------:R-:W-:Y:S01]  /*be50*/  IADD3 RZ, P1, R5, R6, RZ ;  /* 0x0000000605ff7210 */ /* 0x000fe20007f3e0ff */
[----:B------:R-:W-:-:S04]  /*be60*/  IMAD.X R5, RZ, RZ, RZ, P0 ;  /* 0x000000ffff057224 */ /* 0x000fc800000e06ff */
[----:B------:R-:W-:-:S04]  /*be70*/  IMAD.WIDE.U32.X R4, R23, UR7, R4, P1 ;  /* 0x0000000717047c25 */ /* 0x000fc800088e0404 */
[----:B------:R-:W-:-:S07]  /*be80*/  IMAD.MOV.U32 R6, RZ, RZ, R4 ;  /* 0x000000ffff067224 */ /* 0x000fce00078e0004 */
.L_x_305:
[----:B------:R-:W-:Y:S01]  /*be90*/  ULDC UR4, c[0x0][0x648] ;  /* 0x0001920000047ab9 */ /* 0x000fe20000000800 */
[----:B------:R-:W-:Y:S01]  /*bea0*/  LOP3.LUT R4, R22, UR17, RZ, 0xc0, !PT ;  /* 0x0000001116047c12 */ /* 0x000fe2000f8ec0ff */
[----:B------:R-:W-:Y:S01]  /*beb0*/  ULDC UR5, c[0x0][0x610] ;  /* 0x0001840000057ab9 */ /* 0x000fe20000000800 */
[----:B------:R-:W-:Y:S01]  /*bec0*/  SHF.R.U64 R5, R6, UR4, R5 ;  /* 0x0000000406057c19 */ /* 0x000fe20008001205 */
[----:B------:R-:W-:Y:S01]  /*bed0*/  ULDC UR4, c[0x0][0x638] ;  /* 0x00018e0000047ab9 */ /* 0x000fe20000000800 */
[----:B------:R-:W-:-:S03]  /*bee0*/  LOP3.LUT R21, R21, UR16, RZ, 0xc0, !PT ;  /* 0x0000001015157c12 */ /* 0x000fc6000f8ec0ff */
[----:B------:R-:W-:Y:S02]  /*bef0*/  IMAD.MOV R7, RZ, RZ, -R5 ;  /* 0x000000ffff077224 */ /* 0x000fe400078e0a05 */
[----:B------:R-:W-:Y:S02]  /*bf00*/  IMAD R4, R5, UR18, R4 ;  /* 0x0000001205047c24 */ /* 0x000fe4000f8e0204 */
[----:B------:R-:W-:Y:S01]  /*bf10*/  IMAD R20, R7, UR4, R20 ;  /* 0x0000000407147c24 */ /* 0x000fe2000f8e0214 */
[----:B------:R-:W-:Y:S01]  /*bf20*/  ULDC UR4, c[0x0][0x600] ;  /* 0x0001800000047ab9 */ /* 0x000fe20000000800 */
[----:B------:R-:W-:Y:S02]  /*bf30*/  IMAD R15, R4, UR5, R15 ;  /* 0x00000005040f7c24 */ /* 0x000fe4000f8e020f */
[----:B------:R-:W-:Y:S02]  /*bf40*/  IMAD R6, R20, UR4, R21 ;  /* 0x0000000414067c24 */ /* 0x000fe4000f8e0215 */
[----:B------:R-:W-:-:S03]  /*bf50*/  IMAD.MOV.U32 R4, RZ, RZ, 0x1 ;  /* 0x00000001ff047424 */ /* 0x000fc600078e00ff */
[----:B------:R-:W-:Y:S02]  /*bf60*/  SEL R20, R6, R15, !P2 ;  /* 0x0000000f06147207 */ /* 0x000fe40005000000 */
[----:B------:R-:W-:Y:S01]  /*bf70*/  SEL R21, R15, R6, !P2 ;  /* 0x000000060f157207 */ /* 0x000fe20005000000 */
[----:B------:R-:W-:-:S07]  /*bf80*/  IMAD.MOV.U32 R6, RZ, RZ, R14 ;  /* 0x000000ffff067224 */ /* 0x000fce00078e000e */
.L_x_303:
[----:B------:R-:W-:Y:S05]  /*bf90*/  BSYNC B1 ;  /* 0x0000000000017941 */ /* 0x000fea0003800000 */
.L_x_302:
[----:B------:R-:W-:-:S13]  /*bfa0*/  LOP3.LUT P0, RZ, R4, 0xff, RZ, 0xc0, !PT ;  /* 0x000000ff04ff7812 */ /* 0x000fda000780c0ff */
[----:B------:R-:W-:Y:S05]  /*bfb0*/  @P0 BRA `(.L_x_306) ;  /* 0xfffffff400400947 */ /* 0x000fea000383ffff */
[----:B------:R-:W-:Y:S05]  /*bfc0*/  BSYNC B0 ;  /* 0x0000000000007941 */ /* 0x000fea0003800000 */
.L_x_295:
[----:B------:R-:W-:-:S03]  /*bfd0*/  UMOV UR4, 0xffffffff ;  /* 0xffffffff00047882 */ /* 0x000fc60000000000 */
[----:B------:R-:W-:Y:S05]  /*bfe0*/  BRA.DIV UR4, `(.L_x_307) ;  /* 0x0000000604c87947 */ /* 0x000fea000b800000 */
[----:B------:R-:W-:-:S13]  /*bff0*/  ELECT P6, URZ, PT ;  /* 0x00000000003f782f */ /* 0x000fda00038c0000 */
.L_x_326:
[----:B------:R-:W-:Y:S04]  /*c000*/  BSSY B0, `(.L_x_308) ;  /* 0x0000058000007945 */ /* 0x000fe80003800000 */
[----:B------:R-:W-:Y:S05]  /*c010*/  @!P6 BRA `(.L_x_309) ;  /* 0x000000040058e947 */ /* 0x000fea0003800000 */
[----:B------:R-:W-:-:S04]  /*c020*/  LOP3.LUT R19, R19, 0x2, RZ, 0xfc, !PT ;  /* 0x0000000213137812 */ /* 0x000fc800078efcff */
[----:B------:R-:W-:-:S13]  /*c030*/  ISETP.NE.AND P0, PT, R19, 0x3, PT ;  /* 0x000000031300780c */ /* 0x000fda0003f05270 */
[----:B------:R-:W-:Y:S05]  /*c040*/  @!P0 BRA `(.L_x_310) ;  /* 0x0000000000048947 */ /* 0x000fea0003800000 */
[----:B------:R-:W-:Y:S01]  /*c050*/  BPT.TRAP 0x1 ;  /* 0x000000040000795c */ /* 0x000fe20000300000 */
.L_x_310:
[----:B------:R-:W0:Y:S01]  /*c060*/  S2R R5, SR_CgaCtaId ;  /* 0x0000000000057919 */ /* 0x000e220000008800 */
[----:B------:R-:W-:Y:S02]  /*c070*/  MOV R2, 0x400 ;  /* 0x0000040000027802 */ /* 0x000fe40000000f00 */
[----:B------:R-:W-:Y:S02]  /*c080*/  SHF.L.U32 R4, R0, 0x1f, RZ ;  /* 0x0000001f00047819 */ /* 0x000fe400000006ff */
[----:B0-----:R-:W-:-:S05]  /*c090*/  LEA R2, R5, R2, 0x18 ;  /* 0x0000000205027211 */ /* 0x001fca00078ec0ff */
[----:B------:R-:W-:-:S04]  /*c0a0*/  VIADD R2, R2, 0x48 ;  /* 0x0000004802027836 */ /* 0x000fc80000000000 */
[C---:B------:R-:W-:Y:S02]  /*c0b0*/  IMAD R7, R3.reuse, 0x8, R2 ;  /* 0x0000000803077824 */ /* 0x040fe400078e0202 */
[----:B------:R-:W-:Y:S02]  /*c0c0*/  VIADD R3, R3, 0x1 ;  /* 0x0000000103037836 */ /* 0x000fe40000000000 */
[----:B------:R-:W0:Y:S03]  /*c0d0*/  SYNCS.PHASECHK.TRANS64.TRYWAIT P0, [R7+URZ], R4 ;  /* 0x00000004070075a7 */ /* 0x000e26000800017f */
[----:B------:R-:W-:-:S04]  /*c0e0*/  ISETP.NE.AND P1, PT, R3, 0x9, PT ;  /* 0x000000090300780c */ /* 0x000fc80003f25270 */
[----:B------:R-:W-:Y:S02]  /*c0f0*/  SEL R5, RZ, 0x1, P1 ;  /* 0x00000001ff057807 */ /* 0x000fe40000800000 */
[----:B------:R-:W-:Y:S02]  /*c100*/  SEL R3, R3, RZ, P1 ;  /* 0x000000ff03037207 */ /* 0x000fe40000800000 */
[----:B------:R-:W-:-:S03]  /*c110*/  LOP3.LUT R6, R0, R5, RZ, 0x3c, !PT ;  /* 0x0000000500067212 */ /* 0x000fc600078e3cff */
[----:B------:R-:W-:Y:S01]  /*c120*/  IMAD R8, R3, 0x8, R2 ;  /* 0x0000000803087824 */ /* 0x000fe200078e0202 */
[----:B------:R-:W-:Y:S01]  /*c130*/  SHF.L.U32 R5, R6, 0x1f, RZ ;  /* 0x0000001f06057819 */ /* 0x000fe200000006ff */
[----:B0-----:R-:W-:Y:S06]  /*c140*/  @!P0 BRA `(.L_x_311) ;  /* 0x0000000400908947 */ /* 0x001fec0003800000 */
.L_x_327:
[----:B------:R-:W1:Y:S01]  /*c150*/  SYNCS.PHASECHK.TRANS64.TRYWAIT P0, [R8+URZ], R5 ;  /* 0x00000005080075a7 */ /* 0x000e62000800017f */
[----:B------:R-:W-:-:S05]  /*c160*/  VIADD R0, R3, 0x1 ;  /* 0x0000000103007836 */ /* 0x000fca0000000000 */
[----:B------:R-:W-:-:S04]  /*c170*/  ISETP.NE.AND P1, PT, R0, 0x9, PT ;  /* 0x000000090000780c */ /* 0x000fc80003f25270 */
[----:B------:R-:W-:Y:S02]  /*c180*/  SEL R3, RZ, 0x1, P1 ;  /* 0x00000001ff037807 */ /* 0x000fe40000800000 */
[----:B0-----:R-:W-:Y:S02]  /*c190*/  SEL R7, R0, RZ, P1 ;  /* 0x000000ff00077207 */ /* 0x001fe40000800000 */
[----:B------:R-:W-:-:S03]  /*c1a0*/  LOP3.LUT R6, R6, R3, RZ, 0x3c, !PT ;  /* 0x0000000306067212 */ /* 0x000fc600078e3cff */
[----:B------:R-:W-:Y:S01]  /*c1b0*/  IMAD R9, R7, 0x8, R2 ;  /* 0x0000000807097824 */ /* 0x000fe200078e0202 */
[----:B------:R-:W-:Y:S01]  /*c1c0*/  SHF.L.U32 R4, R6, 0x1f, RZ ;  /* 0x0000001f06047819 */ /* 0x000fe200000006ff */
[----:B-1----:R-:W-:Y:S06]  /*c1d0*/  @!P0 BRA `(.L_x_312) ;  /* 0x0000000400808947 */ /* 0x002fec0003800000 */
.L_x_328:
[----:B------:R-:W1:Y:S01]  /*c1e0*/  SYNCS.PHASECHK.TRANS64.TRYWAIT P0, [R9+URZ], R4 ;  /* 0x00000004090075a7 */ /* 0x000e62000800017f */
[----:B------:R-:W-:-:S05]  /*c1f0*/  VIADD R0, R7, 0x1 ;  /* 0x0000000107007836 */ /* 0x000fca0000000000 */
[----:B------:R-:W-:-:S04]  /*c200*/  ISETP.NE.AND P1, PT, R0, 0x9, PT ;  /* 0x000000090000780c */ /* 0x000fc80003f25270 */
[----:B------:R-:W-:Y:S02]  /*c210*/  SEL R3, RZ, 0x1, P1 ;  /* 0x00000001ff037807 */ /* 0x000fe40000800000 */
[----:B------:R-:W-:Y:S02]  /*c220*/  SEL R7, R0, RZ, P1 ;  /* 0x000000ff00077207 */ /* 0x000fe40000800000 */
[----:B------:R-:W-:-:S03]  /*c230*/  LOP3.LUT R6, R6, R3, RZ, 0x3c, !PT ;  /* 0x0000000306067212 */ /* 0x000fc600078e3cff */
[----:B0-----:R-:W-:Y:S01]  /*c240*/  IMAD R8, R7, 0x8, R2 ;  /* 0x0000000807087824 */ /* 0x001fe200078e0202 */
[----:B------:R-:W-:Y:S01]  /*c250*/  SHF.L.U32 R5, R6, 0x1f, RZ ;  /* 0x0000001f06057819 */ /* 0x000fe200000006ff */
[----:B-1----:R-:W-:Y:S06]  /*c260*/  @!P0 BRA `(.L_x_313) ;  /* 0x0000000400708947 */ /* 0x002fec0003800000 */
.L_x_329:
[----:B------:R-:W1:Y:S01]  /*c270*/  SYNCS.PHASECHK.TRANS64.TRYWAIT P0, [R8+URZ], R5 ;  /* 0x00000005080075a7 */ /* 0x000e62000800017f */
[----:B------:R-:W-:-:S04]  /*c280*/  IADD3 R0, R7, 0x1, RZ ;  /* 0x0000000107007810 */ /* 0x000fc80007ffe0ff */
[----:B------:R-:W-:-:S04]  /*c290*/  ISETP.NE.AND P1, PT, R0, 0x9, PT ;  /* 0x000000090000780c */ /* 0x000fc80003f25270 */
[----:B------:R-:W-:Y:S02]  /*c2a0*/  SEL R3, RZ, 0x1, P1 ;  /* 0x00000001ff037807 */ /* 0x000fe40000800000 */
[----:B------:R-:W-:Y:S02]  /*c2b0*/  SEL R7, R0, RZ, P1 ;  /* 0x000000ff00077207 */ /* 0x000fe40000800000 */
[----:B------:R-:W-:-:S03]  /*c2c0*/  LOP3.LUT R6, R6, R3, RZ, 0x3c, !PT ;  /* 0x0000000306067212 */ /* 0x000fc600078e3cff */
[----:B0-----:R-:W-:Y:S01]  /*c2d0*/  IMAD R9, R7, 0x8, R2 ;  /* 0x0000000807097824 */ /* 0x001fe200078e0202 */
[----:B------:R-:W-:Y:S01]  /*c2e0*/  SHF.L.U32 R4, R6, 0x1f, RZ ;  /* 0x0000001f06047819 */ /* 0x000fe200000006ff */
[----:B-1----:R-:W-:Y:S06]  /*c2f0*/  @!P0 BRA `(.L_x_314) ;  /* 0x0000000400608947 */ /* 0x002fec0003800000 */
.L_x_330:
        /* <DEDUP_REMOVED lines=9> */
.L_x_331:
        /* <DEDUP_REMOVED lines=9> */
.L_x_332:
[----:B------:R-:W1:Y:S01]  /*c420*/  SYNCS.PHASECHK.TRANS64.TRYWAIT P0, [R9+URZ], R4 ;  /* 0x00000004090075a7 */ /* 0x000e62000800017f */
[----:B------:R-:W-:-:S05]  /*c430*/  VIADD R0, R7, 0x1 ;  /* 0x0000000107007836 */ /* 0x000fca0000000000 */
[----:B------:R-:W-:-:S04]  /*c440*/  ISETP.NE.AND P1, PT, R0, 0x9, PT ;  /* 0x000000090000780c */ /* 0x000fc80003f25270 */
[----:B------:R-:W-:Y:S02]  /*c450*/  SEL R3, RZ, 0x1, P1 ;  /* 0x00000001ff037807 */ /* 0x000fe40000800000 */
[----:B------:R-:W-:Y:S02]  /*c460*/  SEL R7, R0, RZ, P1 ;  /* 0x000000ff00077207 */ /* 0x000fe40000800000 */
[----:B------:R-:W-:-:S03]  /*c470*/  LOP3.LUT R11, R6, R3, RZ, 0x3c, !PT ;  /* 0x00000003060b7212 */ /* 0x000fc600078e3cff */
[----:B------:R-:W-:Y:S01]  /*c480*/  IMAD R6, R7, 0x8, R2 ;  /* 0x0000000807067824 */ /* 0x000fe200078e0202 */
[----:B0-----:R-:W-:Y:S01]  /*c490*/  SHF.L.U32 R5, R11, 0x1f, RZ ;  /* 0x0000001f0b057819 */ /* 0x001fe200000006ff */
[----:B-1----:R-:W-:Y:S06]  /*c4a0*/  @!P0 BRA `(.L_x_317) ;  /* 0x0000000400308947 */ /* 0x002fec0003800000 */
.L_x_333:
[----:B------:R-:W1:Y:S01]  /*c4b0*/  SYNCS.PHASECHK.TRANS64.TRYWAIT P0, [R6+URZ], R5 ;  /* 0x00000005060075a7 */ /* 0x000e62000800017f */
[----:B------:R-:W-:-:S05]  /*c4c0*/  VIADD R0, R7, 0x1 ;  /* 0x0000000107007836 */ /* 0x000fca0000000000 */
[----:B------:R-:W-:-:S04]  /*c4d0*/  ISETP.NE.AND P1, PT, R0, 0x9, PT ;  /* 0x000000090000780c */ /* 0x000fc80003f25270 */
[----:B0-----:R-:W-:Y:S02]  /*c4e0*/  SEL R4, RZ, 0x1, P1 ;  /* 0x00000001ff047807 */ /* 0x001fe40000800000 */
[----:B------:R-:W-:Y:S02]  /*c4f0*/  SEL R3, R0, RZ, P1 ;  /* 0x000000ff00037207 */ /* 0x000fe40000800000 */
[----:B------:R-:W-:Y:S01]  /*c500*/  LOP3.LUT R0, R11, R4, RZ, 0x3c, !PT ;  /* 0x000000040b007212 */ /* 0x000fe200078e3cff */
[----:B-1----:R-:W-:Y:S06]  /*c510*/  @!P0 BRA `(.L_x_318) ;  /* 0x0000000400288947 */ /* 0x002fec0003800000 */
.L_x_334:
[----:B------:R-:W-:Y:S01]  /*c520*/  IMAD R3, R3, 0x8, R2 ;  /* 0x0000000803037824 */ /* 0x000fe200078e0202 */
[----:B------:R-:W-:-:S07]  /*c530*/  SHF.L.U32 R0, R0, 0x1f, RZ ;  /* 0x0000001f00007819 */ /* 0x000fce00000006ff */
.L_x_319:
[----:B-1----:R1:W2:Y:S02]  /*c540*/  SYNCS.PHASECHK.TRANS64.TRYWAIT P0, [R3+URZ], R0 ;  /* 0x00000000030075a7 */ /* 0x0022a4000800017f */
[----:B--2---:R-:W-:Y:S05]  /*c550*/  @!P0 NANOSLEEP.SYNCS 0x989680 ;  /* 0x009896800000895d */ /* 0x004fea0003900000 */
[----:B------:R-:W2:Y:S02]  /*c560*/  @!P0 SYNCS.PHASECHK.TRANS64 P0, [R3+URZ], R0 ;  /* 0x00000000030085a7 */ /* 0x000ea4000800007f */
[----:B--2---:R-:W-:Y:S05]  /*c570*/  @!P0 BRA `(.L_x_319) ;  /* 0xfffffffc00f08947 */ /* 0x004fea000383ffff */
.L_x_309:
[----:B------:R-:W-:Y:S05]  /*c580*/  BSYNC B0 ;  /* 0x0000000000007941 */ /* 0x000fea0003800000 */
.L_x_308:
[----:B------:R-:W-:Y:S05]  /*c590*/  EXIT ;  /* 0x000000000000794d */ /* 0x000fea0003800000 */
.L_x_22:
[----:B----4-:R4:W0:Y:S02]  /*c5a0*/  SYNCS.PHASECHK.TRANS64.TRYWAIT P1, [R3+URZ], R0 ;  /* 0x00000000030075a7 */ /* 0x010824000802017f */
[----:B0-----:R-:W-:Y:S05]  /*c5b0*/  @!P1 NANOSLEEP.SYNCS 0x989680 ;  /* 0x009896800000995d */ /* 0x001fea0003900000 */
[----:B------:R-:W0:Y:S02]  /*c5c0*/  @!P1 SYNCS.PHASECHK.TRANS64 P1, [R3+URZ], R0 ;  /* 0x00000000030095a7 */ /* 0x000e24000802007f */
[----:B0-----:R-:W-:Y:S05]  /*c5d0*/  @!P1 BRA `(.L_x_22) ;  /* 0xfffffffc00f09947 */ /* 0x001fea000383ffff */
[----:B------:R-:W-:Y:S05]  /*c5e0*/  BRA `(.L_x_21) ;  /* 0xffffff5000007947 */ /* 0x000fea000383ffff */
.L_x_27:
[----:B-1----:R1:W3:Y:S02]  /*c5f0*/  SYNCS.PHASECHK.TRANS64.TRYWAIT P1, [R5+URZ], R4 ;  /* 0x00000004050075a7 */ /* 0x0022e4000802017f */
[----:B---3--:R-:W-:Y:S05]  /*c600*/  @!P1 NANOSLEEP.SYNCS 0x989680 ;  /* 0x009896800000995d */ /* 0x008fea0003900000 */
[----:B------:R-:W3:Y:S02]  /*c610*/  @!P1 SYNCS.PHASECHK.TRANS64 P1, [R5+URZ], R4 ;  /* 0x00000004050095a7 */ /* 0x000ee4000802007f */
[----:B---3--:R-:W-:Y:S05]  /*c620*/  @!P1 BRA `(.L_x_27) ;  /* 0xfffffffc00f09947 */ /* 0x008fea000383ffff */
[----:B------:R-:W-:Y:S05]  /*c630*/  BRA `(.L_x_26) ;  /* 0xffffff5000e07947 */ /* 0x000fea000383ffff */
.L_x_296:
[----:B------:R-:W-:Y:S01]  /*c640*/  BSSY B1, `(.L_x_320) ;  /* 0x0000006000017945 */ /* 0x000fe20003800000 */
[----:B------:R-:W-:-:S07]  /*c650*/  IMAD.MOV.U32 R15, RZ, RZ, -0x1 ;  /* 0xffffffffff0f7424 */ /* 0x000fce00078e00ff */
[----:B------:R-:W-:Y:S05]  /*c660*/  WARPSYNC.COLLECTIVE R15, `(.L_x_321) ;  /* 0x000000000f0c7348 */ /* 0x000fea0003c00000 */
[----:B------:R-:W-:Y:S02]  /*c670*/  ELECT P6, UR62, PT ;  /* 0x00000000003e782f */ /* 0x000fe400038c0000 */
[----:B------:R-:W-:Y:S01]  /*c680*/  MOV R14, UR62 ;  /* 0x0000003e000e7c02 */ /* 0x000fe20008000f00 */
[----:B------:R-:W-:Y:S10]  /*c690*/  ENDCOLLECTIVE ;  /* 0x000000000000791b */ /* 0x000ff40003800000 */
.L_x_321:
[----:B------:R-:W-:Y:S05]  /*c6a0*/  BSYNC B1 ;  /* 0x0000000000017941 */ /* 0x000fea0003800000 */
.L_x_320:
[----:B------:R-:W-:Y:S05]  /*c6b0*/  BRA `(.L_x_322) ;  /* 0xffffffec008c7947 */ /* 0x000fea000383ffff */
.L_x_299:
[----:B-1----:R1:W2:Y:S02]  /*c6c0*/  SYNCS.PHASECHK.TRANS64.TRYWAIT P0, [R23+URZ+0x48], R14 ;  /* 0x0000480e170075a7 */ /* 0x0022a4000800017f */
[----:B--2---:R-:W-:Y:S05]  /*c6d0*/  @!P0 NANOSLEEP.SYNCS 0x989680 ;  /* 0x009896800000895d */ /* 0x004fea0003900000 */
[----:B------:R-:W2:Y:S02]  /*c6e0*/  @!P0 SYNCS.PHASECHK.TRANS64 P0, [R23+URZ+0x48], R14 ;  /* 0x0000480e170085a7 */ /* 0x000ea4000800007f */
[----:B--2---:R-:W-:Y:S05]  /*c6f0*/  @!P0 BRA `(.L_x_299) ;  /* 0xfffffffc00f08947 */ /* 0x004fea000383ffff */
[----:B------:R-:W-:Y:S05]  /*c700*/  BRA `(.L_x_323) ;  /* 0xffffffec00c47947 */ /* 0x000fea000383ffff */
.L_x_307:
[----:B------:R-:W-:Y:S01]  /*c710*/  BSSY B0, `(.L_x_324) ;  /* 0x0000006000007945 */ /* 0x000fe20003800000 */
[----:B------:R-:W-:-:S07]  /*c720*/  IMAD.MOV.U32 R15, RZ, RZ, -0x1 ;  /* 0xffffffffff0f7424 */ /* 0x000fce00078e00ff */
[----:B------:R-:W-:Y:S05]  /*c730*/  WARPSYNC.COLLECTIVE R15, `(.L_x_325) ;  /* 0x000000000f0c7348 */ /* 0x000fea0003c00000 */
[----:B------:R-:W-:Y:S02]  /*c740*/  ELECT P6, UR62, PT ;  /* 0x00000000003e782f */ /* 0x000fe400038c0000 */
[----:B------:R-:W-:Y:S01]  /*c750*/  MOV R14, UR62 ;  /* 0x0000003e000e7c02 */ /* 0x000fe20008000f00 */
[----:B------:R-:W-:Y:S10]  /*c760*/  ENDCOLLECTIVE ;  /* 0x000000000000791b */ /* 0x000ff40003800000 */
.L_x_325:
[----:B------:R-:W-:Y:S05]  /*c770*/  BSYNC B0 ;  /* 0x0000000000007941 */ /* 0x000fea0003800000 */
.L_x_324:
[----:B------:R-:W-:Y:S05]  /*c780*/  BRA `(.L_x_326) ;  /* 0xfffffff8001c7947 */ /* 0x000fea000383ffff */
.L_x_311:
[----:B0-----:R0:W1:Y:S02]  /*c790*/  SYNCS.PHASECHK.TRANS64.TRYWAIT P0, [R7+URZ], R4 ;  /* 0x00000004070075a7 */ /* 0x001064000800017f */
[----:B-1----:R-:W-:Y:S05]  /*c7a0*/  @!P0 NANOSLEEP.SYNCS 0x989680 ;  /* 0x009896800000895d */ /* 0x002fea0003900000 */
[----:B------:R-:W1:Y:S02]  /*c7b0*/  @!P0 SYNCS.PHASECHK.TRANS64 P0, [R7+URZ], R4 ;  /* 0x00000004070085a7 */ /* 0x000e64000800007f */
[----:B-1----:R-:W-:Y:S05]  /*c7c0*/  @!P0 BRA `(.L_x_311) ;  /* 0xfffffffc00f08947 */ /* 0x002fea000383ffff */
[----:B------:R-:W-:Y:S05]  /*c7d0*/  BRA `(.L_x_327) ;  /* 0xfffffff8005c7947 */ /* 0x000fea000383ffff */
.L_x_312:
[----:B0-----:R0:W1:Y:S02]  /*c7e0*/  SYNCS.PHASECHK.TRANS64.TRYWAIT P0, [R8+URZ], R5 ;  /* 0x00000005080075a7 */ /* 0x001064000800017f */
[----:B-1----:R-:W-:Y:S05]  /*c7f0*/  @!P0 NANOSLEEP.SYNCS 0x989680 ;  /* 0x009896800000895d */ /* 0x002fea0003900000 */
[----:B------:R-:W1:Y:S02]  /*c800*/  @!P0 SYNCS.PHASECHK.TRANS64 P0, [R8+URZ], R5 ;  /* 0x00000005080085a7 */ /* 0x000e64000800007f */
[----:B-1----:R-:W-:Y:S05]  /*c810*/  @!P0 BRA `(.L_x_312) ;  /* 0xfffffffc00f08947 */ /* 0x002fea000383ffff */
[----:B------:R-:W-:Y:S05]  /*c820*/  BRA `(.L_x_328) ;  /* 0xfffffff8006c7947 */ /* 0x000fea000383ffff */
.L_x_313:
[----:B0-----:R0:W1:Y:S02]  /*c830*/  SYNCS.PHASECHK.TRANS64.TRYWAIT P0, [R9+URZ], R4 ;  /* 0x00000004090075a7 */ /* 0x001064000800017f */
[----:B-1----:R-:W-:Y:S05]  /*c840*/  @!P0 NANOSLEEP.SYNCS 0x989680 ;  /* 0x009896800000895d */ /* 0x002fea0003900000 */
[----:B------:R-:W1:Y:S02]  /*c850*/  @!P0 SYNCS.PHASECHK.TRANS64 P0, [R9+URZ], R4 ;  /* 0x00000004090085a7 */ /* 0x000e64000800007f */
[----:B-1----:R-:W-:Y:S05]  /*c860*/  @!P0 BRA `(.L_x_313) ;  /* 0xfffffffc00f08947 */ /* 0x002fea000383ffff */
[----:B------:R-:W-:Y:S05]  /*c870*/  BRA `(.L_x_329) ;  /* 0xfffffff8007c7947 */ /* 0x000fea000383ffff */
.L_x_314:
[----:B0-----:R0:W1:Y:S02]  /*c880*/  SYNCS.PHASECHK.TRANS64.TRYWAIT P0, [R8+URZ], R5 ;  /* 0x00000005080075a7 */ /* 0x001064000800017f */
[----:B-1----:R-:W-:Y:S05]  /*c890*/  @!P0 NANOSLEEP.SYNCS 0x989680 ;  /* 0x009896800000895d */ /* 0x002fea0003900000 */
[----:B------:R-:W1:Y:S02]  /*c8a0*/  @!P0 SYNCS.PHASECHK.TRANS64 P0, [R8+URZ], R5 ;  /* 0x00000005080085a7 */ /* 0x000e64000800007f */
[----:B-1----:R-:W-:Y:S05]  /*c8b0*/  @!P0 BRA `(.L_x_314) ;  /* 0xfffffffc00f08947 */ /* 0x002fea000383ffff */
[----:B------:R-:W-:Y:S05]  /*c8c0*/  BRA `(.L_x_330) ;  /* 0xfffffff8008c7947 */ /* 0x000fea000383ffff */
.L_x_315:
[----:B0-----:R0:W1:Y:S02]  /*c8d0*/  SYNCS.PHASECHK.TRANS64.TRYWAIT P0, [R9+URZ], R4 ;  /* 0x00000004090075a7 */ /* 0x001064000800017f */
[----:B-1----:R-:W-:Y:S05]  /*c8e0*/  @!P0 NANOSLEEP.SYNCS 0x989680 ;  /* 0x009896800000895d */ /* 0x002fea0003900000 */
[----:B------:R-:W1:Y:S02]  /*c8f0*/  @!P0 SYNCS.PHASECHK.TRANS64 P0, [R9+URZ], R4 ;  /* 0x00000004090085a7 */ /* 0x000e64000800007f */
[----:B-1----:R-:W-:Y:S05]  /*c900*/  @!P0 BRA `(.L_x_315) ;  /* 0xfffffffc00f08947 */ /* 0x002fea000383ffff */
[----:B------:R-:W-:Y:S05]  /*c910*/  BRA `(.L_x_331) ;  /* 0xfffffff8009c7947 */ /* 0x000fea000383ffff */
.L_x_316:
[----:B0-----:R0:W1:Y:S02]  /*c920*/  SYNCS.PHASECHK.TRANS64.TRYWAIT P0, [R8+URZ], R5 ;  /* 0x00000005080075a7 */ /* 0x001064000800017f */
[----:B-1----:R-:W-:Y:S05]  /*c930*/  @!P0 NANOSLEEP.SYNCS 0x989680 ;  /* 0x009896800000895d */ /* 0x002fea0003900000 */
[----:B------:R-:W1:Y:S02]  /*c940*/  @!P0 SYNCS.PHASECHK.TRANS64 P0, [R8+URZ], R5 ;  /* 0x00000005080085a7 */ /* 0x000e64000800007f */
[----:B-1----:R-:W-:Y:S05]  /*c950*/  @!P0 BRA `(.L_x_316) ;  /* 0xfffffffc00f08947 */ /* 0x002fea000383ffff */
[----:B------:R-:W-:Y:S05]  /*c960*/  BRA `(.L_x_332) ;  /* 0xfffffff800ac7947 */ /* 0x000fea000383ffff */
.L_x_317:
[----:B0-----:R0:W1:Y:S02]  /*c970*/  SYNCS.PHASECHK.TRANS64.TRYWAIT P0, [R9+URZ], R4 ;  /* 0x00000004090075a7 */ /* 0x001064000800017f */
[----:B-1----:R-:W-:Y:S05]  /*c980*/  @!P0 NANOSLEEP.SYNCS 0x989680 ;  /* 0x009896800000895d */ /* 0x002fea0003900000 */
[----:B------:R-:W1:Y:S02]  /*c990*/  @!P0 SYNCS.PHASECHK.TRANS64 P0, [R9+URZ], R4 ;  /* 0x00000004090085a7 */ /* 0x000e64000800007f */
[----:B-1----:R-:W-:Y:S05]  /*c9a0*/  @!P0 BRA `(.L_x_317) ;  /* 0xfffffffc00f08947 */ /* 0x002fea000383ffff */
[----:B------:R-:W-:Y:S05]  /*c9b0*/  BRA `(.L_x_333) ;  /* 0xfffffff800bc7947 */ /* 0x000fea000383ffff */
.L_x_318:
[----:B0-----:R0:W1:Y:S02]  /*c9c0*/  SYNCS.PHASECHK.TRANS64.TRYWAIT P0, [R6+URZ], R5 ;  /* 0x00000005060075a7 */ /* 0x001064000800017f */
[----:B-1----:R-:W-:Y:S05]  /*c9d0*/  @!P0 NANOSLEEP.SYNCS 0x989680 ;  /* 0x009896800000895d */ /* 0x002fea0003900000 */
[----:B------:R-:W1:Y:S02]  /*c9e0*/  @!P0 SYNCS.PHASECHK.TRANS64 P0, [R6+URZ], R5 ;  /* 0x00000005060085a7 */ /* 0x000e64000800007f */
[----:B-1----:R-:W-:Y:S05]  /*c9f0*/  @!P0 BRA `(.L_x_318) ;  /* 0xfffffffc00f08947 */ /* 0x002fea000383ffff */
[----:B------:R-:W-:Y:S05]  /*ca00*/  BRA `(.L_x_334) ;  /* 0xfffffff800c47947 */ /* 0x000fea000383ffff */
.L_x_335:
[----:B------:R-:W-:-:S00]  /*ca10*/  BRA `(.L_x_335) ;  /* 0xfffffffc00fc7947 */ /* 0x000fc0000383ffff */
[----:B------:R-:W-:-:S00]  /*ca20*/  NOP ;  /* 0x0000000000007918 */ /* 0x000fc00000000000 */
        /* <DEDUP_REMOVED lines=13> */
.L_x_336:


//--------------------- .nv.global.init           --------------------------
	.section	.nv.global.init,"aw",@progbits
.nv.global.init:
	.type		$str$22,@object
	.size		$str$22,($str$23 - $str$22)
$str$22:
        /*0000*/ 	.byte	0x6b, 0x5f, 0x74, 0x69, 0x6c, 0x65, 0x5f, 0x63, 0x6f, 0x75, 0x6e, 0x74, 0x20, 0x3e, 0x3d, 0x20
        /*0010*/ 	.byte	0x31, 0x00
	.type		$str$23,@object
	.size		$str$23,(__unnamed_1 - $str$23)
$str$23:
        /*0012*/ 	.byte	0x2f, 0x74, 0x6d, 0x70, 0x2f, 0x63, 0x75, 0x74, 0x6c, 0x61, 0x73, 0x73, 0x5f, 0x73, 0x77, 0x65
        /*0022*/ 	.byte	0x65, 0x70, 0x5f, 0x73, 0x72, 0x63, 0x2f, 0x69, 0x6e, 0x63, 0x6c, 0x75, 0x64, 0x65, 0x2f, 0x63
        /*0032*/ 	.byte	0x75, 0x74, 0x6c, 0x61, 0x73, 0x73, 0x2f, 0x67, 0x65, 0x6d, 0x6d, 0x2f, 0x63, 0x6f, 0x6c, 0x6c
        /*0042*/ 	.byte	0x65, 0x63, 0x74, 0x69, 0x76, 0x65, 0x2f, 0x73, 0x6d, 0x39, 0x30, 0x5f, 0x6d, 0x6d, 0x61, 0x5f
        /*0052*/ 	.byte	0x74, 0x6d, 0x61, 0x5f, 0x67, 0x6d, 0x6d, 0x61, 0x5f, 0x73, 0x73, 0x5f, 0x77, 0x61, 0x72, 0x70
        /*0062*/ 	.byte	0x73, 0x70, 0x65, 0x63, 0x69, 0x61, 0x6c, 0x69, 0x7a, 0x65, 0x64, 0x2e, 0x68, 0x70, 0x70, 0x00
	.type		__unnamed_1,@object
	.size		__unnamed_1,(.L_0 - __unnamed_1)
__unnamed_1:
        /*0072*/ 	.byte	0x76, 0x6f, 0x69, 0x64, 0x20, 0x63, 0x75, 0x74, 0x6c, 0x61, 0x73, 0x73, 0x3a, 0x3a, 0x67, 0x65
        /* <DEDUP_REMOVED lines=181> */
        /*0bd2*/ 	.byte	0x00
.L_0:


//--------------------- .nv.shared._ZN7cutlass13device_kernelINS_4gemm6kernel13GemmUniversalIN4cute5tupleIJiiiiEEENS1_10collective13CollectiveMmaINS1_34MainloopSm90TmaGmmaWarpSpecializedILi9ENS5_IJNS4_1CILi8EEENSA_ILi1EEESC_EEENS1_35KernelTmaWarpSpecializedCooperativeEEENS5_IJNSA_ILi256EEENSA_ILi128EEENSA_ILi32EEEEEENS_10bfloat16_tENS5_IJlSC_lEEESK_SL_NS4_8TiledMMAINS4_8MMA_AtomIJNS4_4SM904GMMA28MMA_64x128x16_F32BF16BF16_SSILNSP_5MajorE0ELSR_0ELNSP_7ScaleInE1ELSS_1EEEEEENS4_6LayoutINS5_IJNSA_ILi2EEESC_SC_EEENS5_IJSC_NSA_ILi0EEESY_EEEEENS5_IJNS4_10UnderscoreES11_S11_EEEEENS4_13SM90_TMA_LOADENS4_14ComposedLayoutINS4_7SwizzleILi2ELi4ELi3EEENS4_18smem_ptr_flag_bitsILi16EEENSV_INS5_IJSB_SI_EEENS5_IJSI_SC_EEEEEEEvNS4_8identityENS4_23SM90_TMA_LOAD_MULTICASTES1D_vS1E_EENS_8epilogue10collective6detail29Sm90TmaWarpSpecializedAdapterINS1I_15DefaultEpilogueISK_SL_SL_NS1H_6thread17LinearCombinationISK_Li1EffLNS1M_9ScaleType4KindE0ELNS_15FloatRoundStyleE2ESK_EENS1_15EpilogueDefaultEEEEEvvEEEEvNT_6ParamsE --------------------------
	.section	.nv.shared._ZN7cutlass13device_kernelINS_4gemm6kernel13GemmUniversalIN4cute5tupleIJiiiiEEENS1_10collective13CollectiveMmaINS1_34MainloopSm90TmaGmmaWarpSpecializedILi9ENS5_IJNS4_1CILi8EEENSA_ILi1EEESC_EEENS1_35KernelTmaWarpSpecializedCooperativeEEENS5_IJNSA_ILi256EEENSA_ILi128EEENSA_ILi32EEEEEENS_10bfloat16_tENS5_IJlSC_lEEESK_SL_NS4_8TiledMMAINS4_8MMA_AtomIJNS4_4SM904GMMA28MMA_64x128x16_F32BF16BF16_SSILNSP_5MajorE0ELSR_0ELNSP_7ScaleInE1ELSS_1EEEEEENS4_6LayoutINS5_IJNSA_ILi2EEESC_SC_EEENS5_IJSC_NSA_ILi0EEESY_EEEEENS5_IJNS4_10UnderscoreES11_S11_EEEEENS4_13SM90_TMA_LOADENS4_14ComposedLayoutINS4_7SwizzleILi2ELi4ELi3EEENS4_18smem_ptr_flag_bitsILi16EEENSV_INS5_IJSB_SI_EEENS5_IJSI_SC_EEEEEEEvNS4_8identityENS4_23SM90_TMA_LOAD_MULTICASTES1D_vS1E_EENS_8epilogue10collective6detail29Sm90TmaWarpSpecializedAdapterINS1I_15DefaultEpilogueISK_SL_SL_NS1H_6thread17LinearCombinationISK_Li1EffLNS1M_9ScaleType4KindE0ELNS_15FloatRoundStyleE2ESK_EENS1_15EpilogueDefaultEEEEEvvEEEEvNT_6ParamsE,"aw",@nobits
	.sectionflags	@""
	.align	16
	.zero		1024


//--------------------- .nv.shared.reserved.0     --------------------------
	.section	.nv.shared.reserved.0,"aw",@nobits
	.weak		__nv_reservedSMEM_offset_0_alias
	.size		__nv_reservedSMEM_offset_0_alias, 0, 0
	.other		__nv_reservedSMEM_offset_0_alias,@"STO_CUDA_RESERVED_SHARED STV_DEFAULT"
__nv_reservedSMEM_offset_0_alias:
	.zero		0


//--------------------- .nv.global                --------------------------
	.section	.nv.global,"aw",@nobits
.nv.global:
	.type		_ZN40_INTERNAL_343c77d9_4_k_cu_65f16ffe_252994cute1_E,@object
	.size		_ZN40_INTERNAL_343c77d9_4_k_cu_65f16ffe_252994cute1_E,(_ZN40_INTERNAL_343c77d9_4_k_cu_65f16ffe_252994cuda3std3__45__cpo6cbeginE - _ZN40_INTERNAL_343c77d9_4_k_cu_65f16ffe_252994cute1_E)
_ZN40_INTERNAL_343c77d9_4_k_cu_65f16ffe_252994cute1_E:
	.zero		1
	.type		_ZN40_INTERNAL_343c77d9_4_k_cu_65f16ffe_252994cuda3std3__45__cpo6cbeginE,@object
	.size		_ZN40_INTERNAL_343c77d9_4_k_cu_65f16ffe_252994cuda3std3__45__cpo6cbeginE,(_ZN40_INTERNAL_343c77d9_4_k_cu_65f16ffe_252994cuda3std3__48in_placeE - _ZN40_INTERNAL_343c77d9_4_k_cu_65f16ffe_252994cuda3std3__45__cpo6cbeginE)
_ZN40_INTERNAL_343c77d9_4_k_cu_65f16ffe_252994cuda3std3__45__cpo6cbeginE:
	.zero		1
	.type		_ZN40_INTERNAL_343c77d9_4_k_cu_65f16ffe_252994cuda3std3__48in_placeE,@object
	.size		_ZN40_INTERNAL_343c77d9_4_k_cu_65f16ffe_252994cuda3std3__48in_placeE,(_ZN40_INTERNAL_343c77d9_4_k_cu_65f16ffe_252994cuda3std6ranges3__45__cpo9iter_moveE - _ZN40_INTERNAL_343c77d9_4_k_cu_65f16ffe_252994cuda3std3__48in_placeE)
_ZN40_INTERNAL_343c77d9_4_k_cu_65f16ffe_252994cuda3std3__48in_placeE:
	.zero		1
	.type		_ZN40_INTERNAL_343c77d9_4_k_cu_65f16ffe_252994cuda3std6ranges3__45__cpo9iter_moveE,@object
	.size		_ZN40_INTERNAL_343c77d9_4_k_cu_65f16ffe_252994cuda3std6ranges3__45__cpo9iter_moveE,(_ZN40_INTERNAL_343c77d9_4_k_cu_65f16ffe_252994cuda3std3__45__cpo5beginE - _ZN40_INTERNAL_343c77d9_4_k_cu_65f16ffe_252994cuda3std6ranges3__45__cpo9iter_moveE)
_ZN40_INTERNAL_343c77d9_4_k_cu_65f16ffe_252994cuda3std6ranges3__45__cpo9iter_moveE:
	.zero		1
	.type		_ZN40_INTERNAL_343c77d9_4_k_cu_65f16ffe_252994cuda3std3__45__cpo5beginE,@object
	.size		_ZN40_INTERNAL_343c77d9_4_k_cu_65f16ffe_252994cuda3std3__45__cpo5beginE,(_ZN40_INTERNAL_343c77d9_4_k_cu_65f16ffe_252994cuda3std3__442_GLOBAL__N__343c77d9_4_k_cu_65f16ffe_252996ignoreE - _ZN40_INTERNAL_343c77d9_4_k_cu_65f16ffe_252994cuda3std3__45__cpo5beginE)
_ZN40_INTERNAL_343c77d9_4_k_cu_65f16ffe_252994cuda3std3__45__cpo5beginE:
	.zero		1
	.type		_ZN40_INTERNAL_343c77d9_4_k_cu_65f16ffe_252994cuda3std3__442_GLOBAL__N__343c77d9_4_k_cu_65f16ffe_252996ignoreE,@object
	.size		_ZN40_INTERNAL_343c77d9_4_k_cu_65f16ffe_252994cuda3std3__442_GLOBAL__N__343c77d9_4_k_cu_65f16ffe_252996ignoreE,(_ZN40_INTERNAL_343c77d9_4_k_cu_65f16ffe_252994cute7productE - _ZN40_INTERNAL_343c77d9_4_k_cu_65f16ffe_252994cuda3std3__442_GLOBAL__N__343c77d9_4_k_cu_65f16ffe_252996ignoreE)
_ZN40_INTERNAL_343c77d9_4_k_cu_65f16ffe_252994cuda3std3__442_GLOBAL__N__343c77d9_4_k_cu_65f16ffe_252996ignoreE:
	.zero		1
	.type		_ZN40_INTERNAL_343c77d9_4_k_cu_65f16ffe_252994cute7productE,@object
	.size		_ZN40_INTERNAL_343c77d9_4_k_cu_65f16ffe_252994cute7productE,(_ZN40_INTERNAL_343c77d9_4_k_cu_65f16ffe_252994cuda3std3__45__cpo3endE - _ZN40_INTERNAL_343c77d9_4_k_cu_65f16ffe_252994cute7productE)
_ZN40_INTERNAL_343c77d9_4_k_cu_65f16ffe_252994cute7productE:
	.zero		1
	.type		_ZN40_INTERNAL_343c77d9_4_k_cu_65f16ffe_252994cuda3std3__45__cpo3endE,@object
	.size		_ZN40_INTERNAL_343c77d9_4_k_cu_65f16ffe_252994cuda3std3__45__cpo3endE,(_ZN40_INTERNAL_343c77d9_4_k_cu_65f16ffe_252994cuda3std3__419piecewise_constructE - _ZN40_INTERNAL_343c77d9_4_k_cu_65f16ffe_252994cuda3std3__45__cpo3endE)
_ZN40_INTERNAL_343c77d9_4_k_cu_65f16ffe_252994cuda3std3__45__cpo3endE:
	.zero		1
	.type		_ZN40_INTERNAL_343c77d9_4_k_cu_65f16ffe_252994cuda3std3__419piecewise_constructE,@object
	.size		_ZN40_INTERNAL_343c77d9_4_k_cu_65f16ffe_252994cuda3std3__419piecewise_constructE,(_ZN40_INTERNAL_343c77d9_4_k_cu_65f16ffe_252994cuda3std3__45__cpo4cendE - _ZN40_INTERNAL_343c77d9_4_k_cu_65f16ffe_252994cuda3std3__419piecewise_constructE)
_ZN40_INTERNAL_343c77d9_4_k_cu_65f16ffe_252994cuda3std3__419piecewise_constructE:
	.zero		1
	.type		_ZN40_INTERNAL_343c77d9_4_k_cu_65f16ffe_252994cuda3std3__45__cpo4cendE,@object
	.size		_ZN40_INTERNAL_343c77d9_4_k_cu_65f16ffe_252994cuda3std3__45__cpo4cendE,(_ZN40_INTERNAL_343c77d9_4_k_cu_65f16ffe_252994cuda3std6ranges3__45__cpo4swapE - _ZN40_INTERNAL_343c77d9_4_k_cu_65f16ffe_252994cuda3std3__45__cpo4cendE)
_ZN40_INTERNAL_343c77d9_4_k_cu_65f16ffe_252994cuda3std3__45__cpo4cendE:
	.zero		1
	.type		_ZN40_INTERNAL_343c77d9_4_k_cu_65f16ffe_252994cuda3std6ranges3__45__cpo4swapE,@object
	.size		_ZN40_INTERNAL_343c77d9_4_k_cu_65f16ffe_252994cuda3std6ranges3__45__cpo4swapE,(.L_8 - _ZN40_INTERNAL_343c77d9_4_k_cu_65f16ffe_252994cuda3std6ranges3__45__cpo4swapE)
_ZN40_INTERNAL_343c77d9_4_k_cu_65f16ffe_252994cuda3std6ranges3__45__cpo4swapE:
	.zero		1
.L_8:


//--------------------- .nv.constant0._ZN7cutlass13device_kernelINS_4gemm6kernel13GemmUniversalIN4cute5tupleIJiiiiEEENS1_10collective13CollectiveMmaINS1_34MainloopSm90TmaGmmaWarpSpecializedILi9ENS5_IJNS4_1CILi8EEENSA_ILi1EEESC_EEENS1_35KernelTmaWarpSpecializedCooperativeEEENS5_IJNSA_ILi256EEENSA_ILi128EEENSA_ILi32EEEEEENS_10bfloat16_tENS5_IJlSC_lEEESK_SL_NS4_8TiledMMAINS4_8MMA_AtomIJNS4_4SM904GMMA28MMA_64x128x16_F32BF16BF16_SSILNSP_5MajorE0ELSR_0ELNSP_7ScaleInE1ELSS_1EEEEEENS4_6LayoutINS5_IJNSA_ILi2EEESC_SC_EEENS5_IJSC_NSA_ILi0EEESY_EEEEENS5_IJNS4_10UnderscoreES11_S11_EEEEENS4_13SM90_TMA_LOADENS4_14ComposedLayoutINS4_7SwizzleILi2ELi4ELi3EEENS4_18smem_ptr_flag_bitsILi16EEENSV_INS5_IJSB_SI_EEENS5_IJSI_SC_EEEEEEEvNS4_8identityENS4_23SM90_TMA_LOAD_MULTICASTES1D_vS1E_EENS_8epilogue10collective6detail29Sm90TmaWarpSpecializedAdapterINS1I_15DefaultEpilogueISK_SL_SL_NS1H_6thread17LinearCombinationISK_Li1EffLNS1M_9ScaleType4KindE0ELNS_15FloatRoundStyleE2ESK_EENS1_15EpilogueDefaultEEEEEvvEEEEvNT_6ParamsE --------------------------
	.section	.nv.constant0._ZN7cutlass13device_kernelINS_4gemm6kernel13GemmUniversalIN4cute5tupleIJiiiiEEENS1_10collective13CollectiveMmaINS1_34MainloopSm90TmaGmmaWarpSpecializedILi9ENS5_IJNS4_1CILi8EEENSA_ILi1EEESC_EEENS1_35KernelTmaWarpSpecializedCooperativeEEENS5_IJNSA_ILi256EEENSA_ILi128EEENSA_ILi32EEEEEENS_10bfloat16_tENS5_IJlSC_lEEESK_SL_NS4_8TiledMMAINS4_8MMA_AtomIJNS4_4SM904GMMA28MMA_64x128x16_F32BF16BF16_SSILNSP_5MajorE0ELSR_0ELNSP_7ScaleInE1ELSS_1EEEEEENS4_6LayoutINS5_IJNSA_ILi2EEESC_SC_EEENS5_IJSC_NSA_ILi0EEESY_EEEEENS5_IJNS4_10UnderscoreES11_S11_EEEEENS4_13SM90_TMA_LOADENS4_14ComposedLayoutINS4_7SwizzleILi2ELi4ELi3EEENS4_18smem_ptr_flag_bitsILi16EEENSV_INS5_IJSB_SI_EEENS5_IJSI_SC_EEEEEEEvNS4_8identityENS4_23SM90_TMA_LOAD_MULTICASTES1D_vS1E_EENS_8epilogue10collective6detail29Sm90TmaWarpSpecializedAdapterINS1I_15DefaultEpilogueISK_SL_SL_NS1H_6thread17LinearCombinationISK_Li1EffLNS1M_9ScaleType4KindE0ELNS_15FloatRoundStyleE2ESK_EENS1_15EpilogueDefaultEEEEEvvEEEEvNT_6ParamsE,"a",@progbits
	.sectionflags	@""
	.align	4
.nv.constant0._ZN7cutlass13device_kernelINS_4gemm6kernel13GemmUniversalIN4cute5tupleIJiiiiEEENS1_10collective13CollectiveMmaINS1_34MainloopSm90TmaGmmaWarpSpecializedILi9ENS5_IJNS4_1CILi8EEENSA_ILi1EEESC_EEENS1_35KernelTmaWarpSpecializedCooperativeEEENS5_IJNSA_ILi256EEENSA_ILi128EEENSA_ILi32EEEEEENS_10bfloat16_tENS5_IJlSC_lEEESK_SL_NS4_8TiledMMAINS4_8MMA_AtomIJNS4_4SM904GMMA28MMA_64x128x16_F32BF16BF16_SSILNSP_5MajorE0ELSR_0ELNSP_7ScaleInE1ELSS_1EEEEEENS4_6LayoutINS5_IJNSA_ILi2EEESC_SC_EEENS5_IJSC_NSA_ILi0EEESY_EEEEENS5_IJNS4_10UnderscoreES11_S11_EEEEENS4_13SM90_TMA_LOADENS4_14ComposedLayoutINS4_7SwizzleILi2ELi4ELi3EEENS4_18smem_ptr_flag_bitsILi16EEENSV_INS5_IJSB_SI_EEENS5_IJSI_SC_EEEEEEEvNS4_8identityENS4_23SM90_TMA_LOAD_MULTICASTES1D_vS1E_EENS_8epilogue10collective6detail29Sm90TmaWarpSpecializedAdapterINS1I_15DefaultEpilogueISK_SL_SL_NS1H_6thread17LinearCombinationISK_Li1EffLNS1M_9ScaleType4KindE0ELNS_15FloatRoundStyleE2ESK_EENS1_15EpilogueDefaultEEEEEvvEEEEvNT_6ParamsE:
	.zero		1664


//--------------------- SYMBOLS --------------------------

	.type		.nv.reservedSmem.offset0,@object
	.size		.nv.reservedSmem.offset0,0x4
	.type		__assertfail,@function
